// auto-generated by cutlass_sweep.gemm — config: {"arch": "sm_90", "cluster_m": 1, "cluster_n": 8, "dtype": "bf16", "dtype_b": "bf16", "layout": "nt", "stages": 0, "tile_k": 32, "tile_m": 256, "tile_n": 128}
#include "cutlass/cutlass.h"
#include "cutlass/gemm/collective/collective_builder.hpp"
#include "cutlass/gemm/device/gemm_universal_adapter.h"
#include "cutlass/gemm/kernel/gemm_universal.hpp"
#include "cutlass/epilogue/collective/collective_builder.hpp"

using ElemA = cutlass::bfloat16_t;
using ElemB = cutlass::bfloat16_t;
using ElemCD = cutlass::bfloat16_t;
using Acc  = float;
using TileShape    = cute::Shape<cute::_256, cute::_128, cute::_32>;
using ClusterShape = cute::Shape<cute::_1, cute::_8, cute::_1>;

using CollectiveEpilogue = typename cutlass::epilogue::collective::CollectiveBuilder<
    cutlass::arch::Sm90, cutlass::arch::OpClassTensorOp,
    TileShape, ClusterShape,
    cutlass::epilogue::collective::EpilogueTileAuto,
    Acc, Acc,
    ElemCD, cutlass::layout::RowMajor, 128 / cutlass::sizeof_bits<ElemCD>::value,
    ElemCD, cutlass::layout::RowMajor, 128 / cutlass::sizeof_bits<ElemCD>::value,
    cutlass::epilogue::collective::EpilogueScheduleAuto
  >::CollectiveOp;

using CollectiveMainloop = typename cutlass::gemm::collective::CollectiveBuilder<
    cutlass::arch::Sm90, cutlass::arch::OpClassTensorOp,
    ElemA, cutlass::layout::RowMajor, 128 / cutlass::sizeof_bits<ElemA>::value,
    ElemB, cutlass::layout::ColumnMajor, 128 / cutlass::sizeof_bits<ElemB>::value,
    Acc,
    TileShape, ClusterShape,
    cutlass::gemm::collective::StageCountAutoCarveout<static_cast<int>(sizeof(typename CollectiveEpilogue::SharedStorage))>,
    cutlass::gemm::collective::KernelScheduleAuto
  >::CollectiveOp;

using GemmKernel = cutlass::gemm::kernel::GemmUniversal<
    cute::Shape<int,int,int,int>,
    CollectiveMainloop,
    CollectiveEpilogue
>;
using Gemm = cutlass::gemm::device::GemmUniversalAdapter<GemmKernel>;

// Force the device kernel symbol into the cubin without needing a host main.
auto* _anchor = &cutlass::device_kernel<GemmKernel>;


// ===== COMPILED SASS (sm_90a) =====

	.target	sm_90a

	.elftype	@"ET_EXEC"


//--------------------- .note.nv.tkinfo           --------------------------
	.section	.note.nv.tkinfo,"",@"SHT_NOTE"
	.sectionflags	@"SHF_NOTE_NV_TKINFO"
	.tkinfo
        /*0018*/ 	.word	0x00000002
        /*0030*/ 	.string	""
        /*0030*/ 	.string	"ptxas"
        /*0030*/ 	.string	"Cuda compilation tools, release 13.0, V13.0.88"
        /*0030*/ 	.string	"Build cuda_13.0.r13.0/compiler.36424714_0"
        /*0030*/ 	.string	"-arch sm_90a -m 64 "



//--------------------- .note.nv.cuinfo           --------------------------
	.section	.note.nv.cuinfo,"",@"SHT_NOTE"
	.sectionflags	@"SHF_NOTE_NV_CUINFO"
        /*0018*/ 	.short	0x0002
        /*001a*/ 	.short	0x005a
        /*001c*/ 	.short	0x0082
	.zero		2


//--------------------- .nv.info                  --------------------------
	.section	.nv.info,"",@"SHT_CUDA_INFO"
	.align	4


	//----- nvinfo : EIATTR_REGCOUNT
	.align		4
        /*0000*/ 	.byte	0x04, 0x2f
        /*0002*/ 	.short	(.L_15 - .L_14)
	.align		4
.L_14:
        /*0004*/ 	.word	index@(_ZN7cutlass13device_kernelINS_4gemm6kernel13GemmUniversalIN4cute5tupleIJiiiiEEENS1_10collective13CollectiveMmaINS1_34MainloopSm90TmaGmmaWarpSpecializedILi9ENS5_IJNS4_1CILi1EEENSA_ILi8EEESB_EEENS1_35KernelTmaWarpSpecializedCooperativeEEENS5_IJNSA_ILi256EEENSA_ILi128EEENSA_ILi32EEEEEENS_10bfloat16_tENS5_IJlSB_lEEESK_SL_NS4_8TiledMMAINS4_8MMA_AtomIJNS4_4SM904GMMA28MMA_64x128x16_F32BF16BF16_SSILNSP_5MajorE0ELSR_0ELNSP_7ScaleInE1ELSS_1EEEEEENS4_6LayoutINS5_IJNSA_ILi2EEESB_SB_EEENS5_IJSB_NSA_ILi0EEESY_EEEEENS5_IJNS4_10UnderscoreES11_S11_EEEEENS4_23SM90_TMA_LOAD_MULTICASTENS4_14ComposedLayoutINS4_7SwizzleILi2ELi4ELi3EEENS4_18smem_ptr_flag_bitsILi16EEENSV_INS5_IJSC_SI_EEENS5_IJSI_SB_EEEEEEEvNS4_8identityENS4_13SM90_TMA_LOADES1D_vS1E_EENS_8epilogue10collective6detail29Sm90TmaWarpSpecializedAdapterINS1I_15DefaultEpilogueISK_SL_SL_NS1H_6thread17LinearCombinationISK_Li1EffLNS1M_9ScaleType4KindE0ELNS_15FloatRoundStyleE2ESK_EENS1_15EpilogueDefaultEEEEEvvEEEEvNT_6ParamsE)
        /*0008*/ 	.word	0x000000a8


	//----- nvinfo : EIATTR_FRAME_SIZE
	.align		4
.L_15:
        /*000c*/ 	.byte	0x04, 0x11
        /*000e*/ 	.short	(.L_17 - .L_16)
	.align		4
.L_16:
        /*0010*/ 	.word	index@(_ZN7cutlass13device_kernelINS_4gemm6kernel13GemmUniversalIN4cute5tupleIJiiiiEEENS1_10collective13CollectiveMmaINS1_34MainloopSm90TmaGmmaWarpSpecializedILi9ENS5_IJNS4_1CILi1EEENSA_ILi8EEESB_EEENS1_35KernelTmaWarpSpecializedCooperativeEEENS5_IJNSA_ILi256EEENSA_ILi128EEENSA_ILi32EEEEEENS_10bfloat16_tENS5_IJlSB_lEEESK_SL_NS4_8TiledMMAINS4_8MMA_AtomIJNS4_4SM904GMMA28MMA_64x128x16_F32BF16BF16_SSILNSP_5MajorE0ELSR_0ELNSP_7ScaleInE1ELSS_1EEEEEENS4_6LayoutINS5_IJNSA_ILi2EEESB_SB_EEENS5_IJSB_NSA_ILi0EEESY_EEEEENS5_IJNS4_10UnderscoreES11_S11_EEEEENS4_23SM90_TMA_LOAD_MULTICASTENS4_14ComposedLayoutINS4_7SwizzleILi2ELi4ELi3EEENS4_18smem_ptr_flag_bitsILi16EEENSV_INS5_IJSC_SI_EEENS5_IJSI_SB_EEEEEEEvNS4_8identityENS4_13SM90_TMA_LOADES1D_vS1E_EENS_8epilogue10collective6detail29Sm90TmaWarpSpecializedAdapterINS1I_15DefaultEpilogueISK_SL_SL_NS1H_6thread17LinearCombinationISK_Li1EffLNS1M_9ScaleType4KindE0ELNS_15FloatRoundStyleE2ESK_EENS1_15EpilogueDefaultEEEEEvvEEEEvNT_6ParamsE)
        /*0014*/ 	.word	0x00000000


	//----- nvinfo : EIATTR_MIN_STACK_SIZE
	.align		4
.L_17:
        /*0018*/ 	.byte	0x04, 0x12
        /*001a*/ 	.short	(.L_19 - .L_18)
	.align		4
.L_18:
        /*001c*/ 	.word	index@(_ZN7cutlass13device_kernelINS_4gemm6kernel13GemmUniversalIN4cute5tupleIJiiiiEEENS1_10collective13CollectiveMmaINS1_34MainloopSm90TmaGmmaWarpSpecializedILi9ENS5_IJNS4_1CILi1EEENSA_ILi8EEESB_EEENS1_35KernelTmaWarpSpecializedCooperativeEEENS5_IJNSA_ILi256EEENSA_ILi128EEENSA_ILi32EEEEEENS_10bfloat16_tENS5_IJlSB_lEEESK_SL_NS4_8TiledMMAINS4_8MMA_AtomIJNS4_4SM904GMMA28MMA_64x128x16_F32BF16BF16_SSILNSP_5MajorE0ELSR_0ELNSP_7ScaleInE1ELSS_1EEEEEENS4_6LayoutINS5_IJNSA_ILi2EEESB_SB_EEENS5_IJSB_NSA_ILi0EEESY_EEEEENS5_IJNS4_10UnderscoreES11_S11_EEEEENS4_23SM90_TMA_LOAD_MULTICASTENS4_14ComposedLayoutINS4_7SwizzleILi2ELi4ELi3EEENS4_18smem_ptr_flag_bitsILi16EEENSV_INS5_IJSC_SI_EEENS5_IJSI_SB_EEEEEEEvNS4_8identityENS4_13SM90_TMA_LOADES1D_vS1E_EENS_8epilogue10collective6detail29Sm90TmaWarpSpecializedAdapterINS1I_15DefaultEpilogueISK_SL_SL_NS1H_6thread17LinearCombinationISK_Li1EffLNS1M_9ScaleType4KindE0ELNS_15FloatRoundStyleE2ESK_EENS1_15EpilogueDefaultEEEEEvvEEEEvNT_6ParamsE)
        /*0020*/ 	.word	0x00000000
.L_19:


//--------------------- .nv.compat                --------------------------
	.section	.nv.compat,"",@"SHT_CUDA_COMPAT_INFO"
	.align	4
        /*0000*/ 	.byte	0x02, 0x09, 0x01, 0x00, 0x02, 0x02, 0x04, 0x00, 0x02, 0x05, 0x05, 0x00, 0x03, 0x07, 0x01, 0x01
        /*0010*/ 	.byte	0x02, 0x03, 0x01, 0x00, 0x02, 0x06, 0x01, 0x00, 0x04, 0x0b, 0x08, 0x00, 0x00, 0x00, 0x00, 0x00
        /*0020*/ 	.byte	0x00, 0x00, 0x00, 0x00


//--------------------- .nv.info._ZN7cutlass13device_kernelINS_4gemm6kernel13GemmUniversalIN4cute5tupleIJiiiiEEENS1_10collective13CollectiveMmaINS1_34MainloopSm90TmaGmmaWarpSpecializedILi9ENS5_IJNS4_1CILi1EEENSA_ILi8EEESB_EEENS1_35KernelTmaWarpSpecializedCooperativeEEENS5_IJNSA_ILi256EEENSA_ILi128EEENSA_ILi32EEEEEENS_10bfloat16_tENS5_IJlSB_lEEESK_SL_NS4_8TiledMMAINS4_8MMA_AtomIJNS4_4SM904GMMA28MMA_64x128x16_F32BF16BF16_SSILNSP_5MajorE0ELSR_0ELNSP_7ScaleInE1ELSS_1EEEEEENS4_6LayoutINS5_IJNSA_ILi2EEESB_SB_EEENS5_IJSB_NSA_ILi0EEESY_EEEEENS5_IJNS4_10UnderscoreES11_S11_EEEEENS4_23SM90_TMA_LOAD_MULTICASTENS4_14ComposedLayoutINS4_7SwizzleILi2ELi4ELi3EEENS4_18smem_ptr_flag_bitsILi16EEENSV_INS5_IJSC_SI_EEENS5_IJSI_SB_EEEEEEEvNS4_8identityENS4_13SM90_TMA_LOADES1D_vS1E_EENS_8epilogue10collective6detail29Sm90TmaWarpSpecializedAdapterINS1I_15DefaultEpilogueISK_SL_SL_NS1H_6thread17LinearCombinationISK_Li1EffLNS1M_9ScaleType4KindE0ELNS_15FloatRoundStyleE2ESK_EENS1_15EpilogueDefaultEEEEEvvEEEEvNT_6ParamsE --------------------------
	.section	.nv.info._ZN7cutlass13device_kernelINS_4gemm6kernel13GemmUniversalIN4cute5tupleIJiiiiEEENS1_10collective13CollectiveMmaINS1_34MainloopSm90TmaGmmaWarpSpecializedILi9ENS5_IJNS4_1CILi1EEENSA_ILi8EEESB_EEENS1_35KernelTmaWarpSpecializedCooperativeEEENS5_IJNSA_ILi256EEENSA_ILi128EEENSA_ILi32EEEEEENS_10bfloat16_tENS5_IJlSB_lEEESK_SL_NS4_8TiledMMAINS4_8MMA_AtomIJNS4_4SM904GMMA28MMA_64x128x16_F32BF16BF16_SSILNSP_5MajorE0ELSR_0ELNSP_7ScaleInE1ELSS_1EEEEEENS4_6LayoutINS5_IJNSA_ILi2EEESB_SB_EEENS5_IJSB_NSA_ILi0EEESY_EEEEENS5_IJNS4_10UnderscoreES11_S11_EEEEENS4_23SM90_TMA_LOAD_MULTICASTENS4_14ComposedLayoutINS4_7SwizzleILi2ELi4ELi3EEENS4_18smem_ptr_flag_bitsILi16EEENSV_INS5_IJSC_SI_EEENS5_IJSI_SB_EEEEEEEvNS4_8identityENS4_13SM90_TMA_LOADES1D_vS1E_EENS_8epilogue10collective6detail29Sm90TmaWarpSpecializedAdapterINS1I_15DefaultEpilogueISK_SL_SL_NS1H_6thread17LinearCombinationISK_Li1EffLNS1M_9ScaleType4KindE0ELNS_15FloatRoundStyleE2ESK_EENS1_15EpilogueDefaultEEEEEvvEEEEvNT_6ParamsE,"",@"SHT_CUDA_INFO"
	.sectionflags	@""
	.align	4


	//----- nvinfo : EIATTR_CUDA_API_VERSION
	.align		4
        /*0000*/ 	.byte	0x04, 0x37
        /*0002*/ 	.short	(.L_21 - .L_20)
.L_20:
        /*0004*/ 	.word	0x00000082


	//----- nvinfo : EIATTR_KPARAM_INFO
	.align		4
.L_21:
        /*0008*/ 	.byte	0x04, 0x17
        /*000a*/ 	.short	(.L_23 - .L_22)
.L_22:
        /*000c*/ 	.word	0x00000000
        /*0010*/ 	.short	0x0000
        /*0012*/ 	.short	0x0070
        /*0014*/ 	.byte	0x00, 0xf0, 0x01, 0x10


	//----- nvinfo : EIATTR_SPARSE_MMA_MASK
	.align		4
.L_23:
        /*0018*/ 	.byte	0x03, 0x50
        /*001a*/ 	.short	0x0000


	//----- nvinfo : EIATTR_MAXREG_COUNT
	.align		4
        /*001c*/ 	.byte	0x03, 0x1b
        /*001e*/ 	.short	0x00a8


	//----- nvinfo : EIATTR_NUM_BARRIERS
	.align		4
        /*0020*/ 	.byte	0x02, 0x4c
        /*0022*/ 	.byte	0x01
	.zero		1


	//----- nvinfo : EIATTR_EXTERNS
	.align		4
        /*0024*/ 	.byte	0x04, 0x0f
        /*0026*/ 	.short	(.L_25 - .L_24)


	//   ....[0]....
	.align		4
.L_24:
        /*0028*/ 	.word	index@(__assertfail)


	//----- nvinfo : EIATTR_MERCURY_ISA_VERSION
	.align		4
.L_25:
        /*002c*/ 	.byte	0x03, 0x5f
        /*002e*/ 	.short	0x0101


	//----- nvinfo : EIATTR_INT_WARP_WIDE_INSTR_OFFSETS
	.align		4
        /*0030*/ 	.byte	0x04, 0x31
        /*0032*/ 	.short	(.L_27 - .L_26)


	//   ....[0]....
.L_26:
        /*0034*/ 	.word	0x00000540


	//   ....[1]....
        /*0038*/ 	.word	0x00000560


	//   ....[2]....
        /*003c*/ 	.word	0x00000710


	//----- nvinfo : EIATTR_COOP_GROUP_MASK_REGIDS
	.align		4
.L_27:
        /*0040*/ 	.byte	0x04, 0x29
        /*0042*/ 	.short	(.L_29 - .L_28)


	//   ....[0]....
.L_28:
        /*0044*/ 	.word	0xffffffff


	//   ....[1]....
        /*0048*/ 	.word	0xffffffff


	//   ....[2]....
        /*004c*/ 	.word	0xffffffff


	//   ....[3]....
        /*0050*/ 	.word	0xffffffff


	//   ....[4]....
        /*0054*/ 	.word	0xffffffff


	//   ....[5]....
        /*0058*/ 	.word	0xffffffff


	//----- nvinfo : EIATTR_COOP_GROUP_INSTR_OFFSETS
	.align		4
.L_29:
        /*005c*/ 	.byte	0x04, 0x28
        /*005e*/ 	.short	(.L_31 - .L_30)


	//   ....[0]....
.L_30:
        /*0060*/ 	.word	0x00000060


	//   ....[1]....
        /*0064*/ 	.word	0x00000070


	//   ....[2]....
        /*0068*/ 	.word	0x00000130


	//   ....[3]....
        /*006c*/ 	.word	0x00000390


	//   ....[4]....
        /*0070*/ 	.word	0x00000850


	//   ....[5]....
        /*0074*/ 	.word	0x000012a0


	//----- nvinfo : EIATTR_REG_RECONFIG
	.align		4
.L_31:
        /*0078*/ 	.byte	0x01, 0x54
	.zero		2


	//----- nvinfo : EIATTR_SYSCALL_OFFSETS
	.align		4
        /*007c*/ 	.byte	0x04, 0x46
        /*007e*/ 	.short	(.L_33 - .L_32)


	//   ....[0]....
.L_32:
        /*0080*/ 	.word	0x00001460


	//----- nvinfo : EIATTR_MBARRIER_INSTR_OFFSETS
	.align		4
.L_33:
        /*0084*/ 	.byte	0x04, 0x39
        /*0086*/ 	.short	(.L_35 - .L_34)


	//   ....[0]....
.L_34:
        /*0088*/ 	.word	0x00000250
        /*008c*/ 	.word	0x000000ff
        /*0090*/ 	.word	0x00000000
        /*0094*/ 	.short	0x0100
        /*0096*/ 	.byte	0x08
	.zero		1


	//   ....[1]....
        /*0098*/ 	.word	0x00000260
        /*009c*/ 	.word	0x000000ff
        /*00a0*/ 	.word	0x00000048
        /*00a4*/ 	.short	0x0100
        /*00a6*/ 	.byte	0x08
	.zero		1


	//   ....[2]....
        /*00a8*/ 	.word	0x00000270
        /*00ac*/ 	.word	0x000000ff
        /*00b0*/ 	.word	0x00000008
        /*00b4*/ 	.short	0x0100
        /*00b6*/ 	.byte	0x08
	.zero		1


	//   ....[3]....
        /*00b8*/ 	.word	0x00000280
        /*00bc*/ 	.word	0x000000ff
        /*00c0*/ 	.word	0x00000050
        /*00c4*/ 	.short	0x0100
        /*00c6*/ 	.byte	0x08
	.zero		1


	//   ....[4]....
        /*00c8*/ 	.word	0x00000290
        /*00cc*/ 	.word	0x000000ff
        /*00d0*/ 	.word	0x00000010
        /*00d4*/ 	.short	0x0100
        /*00d6*/ 	.byte	0x08
	.zero		1


	//   ....[5]....
        /*00d8*/ 	.word	0x000002a0
        /*00dc*/ 	.word	0x000000ff
        /*00e0*/ 	.word	0x00000058
        /*00e4*/ 	.short	0x0100
        /*00e6*/ 	.byte	0x08
	.zero		1


	//   ....[6]....
        /*00e8*/ 	.word	0x000002b0
        /*00ec*/ 	.word	0x000000ff
        /*00f0*/ 	.word	0x00000018
        /*00f4*/ 	.short	0x0100
        /*00f6*/ 	.byte	0x08
	.zero		1


	//   ....[7]....
        /*00f8*/ 	.word	0x000002c0
        /*00fc*/ 	.word	0x000000ff
        /*0100*/ 	.word	0x00000060
        /*0104*/ 	.short	0x0100
        /*0106*/ 	.byte	0x08
	.zero		1


	//   ....[8]....
        /*0108*/ 	.word	0x000002d0
        /*010c*/ 	.word	0x000000ff
        /*0110*/ 	.word	0x00000020
        /*0114*/ 	.short	0x0100
        /*0116*/ 	.byte	0x08
	.zero		1


	//   ....[9]....
        /*0118*/ 	.word	0x000002e0
        /*011c*/ 	.word	0x000000ff
        /*0120*/ 	.word	0x00000068
        /*0124*/ 	.short	0x0100
        /*0126*/ 	.byte	0x08
	.zero		1


	//   ....[10]....
        /*0128*/ 	.word	0x000002f0
        /*012c*/ 	.word	0x000000ff
        /*0130*/ 	.word	0x00000028
        /*0134*/ 	.short	0x0100
        /*0136*/ 	.byte	0x08
	.zero		1


	//   ....[11]....
        /*0138*/ 	.word	0x00000300
        /*013c*/ 	.word	0x000000ff
        /*0140*/ 	.word	0x00000070
        /*0144*/ 	.short	0x0100
        /*0146*/ 	.byte	0x08
	.zero		1


	//   ....[12]....
        /*0148*/ 	.word	0x00000310
        /*014c*/ 	.word	0x000000ff
        /*0150*/ 	.word	0x00000030
        /*0154*/ 	.short	0x0100
        /*0156*/ 	.byte	0x08
	.zero		1


	//   ....[13]....
        /*0158*/ 	.word	0x00000320
        /*015c*/ 	.word	0x000000ff
        /*0160*/ 	.word	0x00000078
        /*0164*/ 	.short	0x0100
        /*0166*/ 	.byte	0x08
	.zero		1


	//   ....[14]....
        /*0168*/ 	.word	0x00000330
        /*016c*/ 	.word	0x000000ff
        /*0170*/ 	.word	0x00000038
        /*0174*/ 	.short	0x0100
        /*0176*/ 	.byte	0x08
	.zero		1


	//   ....[15]....
        /*0178*/ 	.word	0x00000340
        /*017c*/ 	.word	0x000000ff
        /*0180*/ 	.word	0x00000080
        /*0184*/ 	.short	0x0100
        /*0186*/ 	.byte	0x08
	.zero		1


	//   ....[16]....
        /*0188*/ 	.word	0x00000350
        /*018c*/ 	.word	0x000000ff
        /*0190*/ 	.word	0x00000040
        /*0194*/ 	.short	0x0100
        /*0196*/ 	.byte	0x08
	.zero		1


	//   ....[17]....
        /*0198*/ 	.word	0x00000360
        /*019c*/ 	.word	0x000000ff
        /*01a0*/ 	.word	0x00000088
        /*01a4*/ 	.short	0x0100
        /*01a6*/ 	.byte	0x08
	.zero		1


	//   ....[18]....
        /*01a8*/ 	.word	0x00000790
        /*01ac*/ 	.word	0x000000ff
        /*01b0*/ 	.word	0x000000a0
        /*01b4*/ 	.short	0x0100
        /*01b6*/ 	.byte	0x06
	.zero		1


	//   ....[19]....
        /*01b8*/ 	.word	0x00000800
        /*01bc*/ 	.word	0x000000ff
        /*01c0*/ 	.word	0x000000a8
        /*01c4*/ 	.short	0x0100
        /*01c6*/ 	.byte	0x06
	.zero		1


	//   ....[20]....
        /*01c8*/ 	.word	0x00001520
        /*01cc*/ 	.word	0x00000003
        /*01d0*/ 	.word	0x00000000
        /*01d4*/ 	.short	0x010a
        /*01d6*/ 	.byte	0x3f
	.zero		1


	//   ....[21]....
        /*01d8*/ 	.word	0x00001560
        /*01dc*/ 	.word	0x00000003
        /*01e0*/ 	.word	0x00000000
        /*01e4*/ 	.short	0x010a
        /*01e6*/ 	.byte	0x3f
	.zero		1


	//   ....[22]....
        /*01e8*/ 	.word	0x000018f0
        /*01ec*/ 	.word	0x00000005
        /*01f0*/ 	.word	0x00000000
        /*01f4*/ 	.short	0x010a
        /*01f6*/ 	.byte	0x3f
	.zero		1


	//   ....[23]....
        /*01f8*/ 	.word	0x00001930
        /*01fc*/ 	.word	0x00000005
        /*0200*/ 	.word	0x00000000
        /*0204*/ 	.short	0x010a
        /*0206*/ 	.byte	0x3f
	.zero		1


	//   ....[24]....
        /*0208*/ 	.word	0x00001b50
        /*020c*/ 	.word	0x00000005
        /*0210*/ 	.word	0x00000000
        /*0214*/ 	.short	0x0101
        /*0216*/ 	.byte	0x3f
	.zero		1


	//   ....[25]....
        /*0218*/ 	.word	0x00001d70
        /*021c*/ 	.word	0x00000003
        /*0220*/ 	.word	0x00000000
        /*0224*/ 	.short	0x0101
        /*0226*/ 	.byte	0x3f
	.zero		1


	//   ....[26]....
        /*0228*/ 	.word	0x0000b5b0
        /*022c*/ 	.word	0x00000016
        /*0230*/ 	.word	0x00000048
        /*0234*/ 	.short	0x010a
        /*0236*/ 	.byte	0x3f
	.zero		1


	//   ....[27]....
        /*0238*/ 	.word	0x0000b910
        /*023c*/ 	.word	0x00000003
        /*0240*/ 	.word	0x000000a8
        /*0244*/ 	.short	0x0101
        /*0246*/ 	.byte	0x3f
	.zero		1


	//   ....[28]....
        /*0248*/ 	.word	0x0000c060
        /*024c*/ 	.word	0x00000007
        /*0250*/ 	.word	0x00000000
        /*0254*/ 	.short	0x010a
        /*0256*/ 	.byte	0x3f
	.zero		1


	//   ....[29]....
        /*0258*/ 	.word	0x0000c0e0
        /*025c*/ 	.word	0x00000008
        /*0260*/ 	.word	0x00000000
        /*0264*/ 	.short	0x010a
        /*0266*/ 	.byte	0x3f
	.zero		1


	//   ....[30]....
        /*0268*/ 	.word	0x0000c170
        /*026c*/ 	.word	0x00000009
        /*0270*/ 	.word	0x00000000
        /*0274*/ 	.short	0x010a
        /*0276*/ 	.byte	0x3f
	.zero		1


	//   ....[31]....
        /*0278*/ 	.word	0x0000c200
        /*027c*/ 	.word	0x00000008
        /*0280*/ 	.word	0x00000000
        /*0284*/ 	.short	0x010a
        /*0286*/ 	.byte	0x3f
	.zero		1


	//   ....[32]....
        /*0288*/ 	.word	0x0000c290
        /*028c*/ 	.word	0x00000009
        /*0290*/ 	.word	0x00000000
        /*0294*/ 	.short	0x010a
        /*0296*/ 	.byte	0x3f
	.zero		1


	//   ....[33]....
        /*0298*/ 	.word	0x0000c320
        /*029c*/ 	.word	0x00000008
        /*02a0*/ 	.word	0x00000000
        /*02a4*/ 	.short	0x010a
        /*02a6*/ 	.byte	0x3f
	.zero		1


	//   ....[34]....
        /*02a8*/ 	.word	0x0000c3b0
        /*02ac*/ 	.word	0x00000009
        /*02b0*/ 	.word	0x00000000
        /*02b4*/ 	.short	0x010a
        /*02b6*/ 	.byte	0x3f
	.zero		1


	//   ....[35]....
        /*02b8*/ 	.word	0x0000c440
        /*02bc*/ 	.word	0x00000006
        /*02c0*/ 	.word	0x00000000
        /*02c4*/ 	.short	0x010a
        /*02c6*/ 	.byte	0x3f
	.zero		1


	//   ....[36]....
        /*02c8*/ 	.word	0x0000c4d0
        /*02cc*/ 	.word	0x00000003
        /*02d0*/ 	.word	0x00000000
        /*02d4*/ 	.short	0x010a
        /*02d6*/ 	.byte	0x3f
	.zero		1


	//   ....[37]....
        /*02d8*/ 	.word	0x0000c530
        /*02dc*/ 	.word	0x00000003
        /*02e0*/ 	.word	0x00000000
        /*02e4*/ 	.short	0x010a
        /*02e6*/ 	.byte	0x3f
	.zero		1


	//   ....[38]....
        /*02e8*/ 	.word	0x0000c580
        /*02ec*/ 	.word	0x00000005
        /*02f0*/ 	.word	0x00000000
        /*02f4*/ 	.short	0x010a
        /*02f6*/ 	.byte	0x3f
	.zero		1


	//   ....[39]....
        /*02f8*/ 	.word	0x0000c650
        /*02fc*/ 	.word	0x00000016
        /*0300*/ 	.word	0x00000048
        /*0304*/ 	.short	0x010a
        /*0306*/ 	.byte	0x3f
	.zero		1


	//   ....[40]....
        /*0308*/ 	.word	0x0000c720
        /*030c*/ 	.word	0x00000007
        /*0310*/ 	.word	0x00000000
        /*0314*/ 	.short	0x010a
        /*0316*/ 	.byte	0x3f
	.zero		1


	//   ....[41]....
        /*0318*/ 	.word	0x0000c770
        /*031c*/ 	.word	0x00000008
        /*0320*/ 	.word	0x00000000
        /*0324*/ 	.short	0x010a
        /*0326*/ 	.byte	0x3f
	.zero		1


	//   ....[42]....
        /*0328*/ 	.word	0x0000c7c0
        /*032c*/ 	.word	0x00000009
        /*0330*/ 	.word	0x00000000
        /*0334*/ 	.short	0x010a
        /*0336*/ 	.byte	0x3f
	.zero		1


	//   ....[43]....
        /*0338*/ 	.word	0x0000c810
        /*033c*/ 	.word	0x00000008
        /*0340*/ 	.word	0x00000000
        /*0344*/ 	.short	0x010a
        /*0346*/ 	.byte	0x3f
	.zero		1


	//   ....[44]....
        /*0348*/ 	.word	0x0000c860
        /*034c*/ 	.word	0x00000009
        /*0350*/ 	.word	0x00000000
        /*0354*/ 	.short	0x010a
        /*0356*/ 	.byte	0x3f
	.zero		1


	//   ....[45]....
        /*0358*/ 	.word	0x0000c8b0
        /*035c*/ 	.word	0x00000008
        /*0360*/ 	.word	0x00000000
        /*0364*/ 	.short	0x010a
        /*0366*/ 	.byte	0x3f
	.zero		1


	//   ....[46]....
        /*0368*/ 	.word	0x0000c900
        /*036c*/ 	.word	0x00000009
        /*0370*/ 	.word	0x00000000
        /*0374*/ 	.short	0x010a
        /*0376*/ 	.byte	0x3f
	.zero		1


	//   ....[47]....
        /*0378*/ 	.word	0x0000c950
        /*037c*/ 	.word	0x00000006
        /*0380*/ 	.word	0x00000000
        /*0384*/ 	.short	0x010a
        /*0386*/ 	.byte	0x3f
	.zero		1


	//----- nvinfo : EIATTR_NUM_MBARRIERS
	.align		4
.L_35:
        /*0388*/ 	.byte	0x03, 0x38
        /*038a*/ 	.short	0x0014


	//----- nvinfo : EIATTR_EXIT_INSTR_OFFSETS
	.align		4
        /*038c*/ 	.byte	0x04, 0x1c
        /*038e*/ 	.short	(.L_37 - .L_36)


	//   ....[0]....
.L_36:
        /*0390*/ 	.word	0x000009b0


	//   ....[1]....
        /*0394*/ 	.word	0x000011d0


	//   ....[2]....
        /*0398*/ 	.word	0x0000acd0


	//   ....[3]....
        /*039c*/ 	.word	0x0000b230


	//   ....[4]....
        /*03a0*/ 	.word	0x0000c520


	//----- nvinfo : EIATTR_MAX_THREADS
	.align		4
.L_37:
        /*03a4*/ 	.byte	0x04, 0x05
        /*03a6*/ 	.short	(.L_39 - .L_38)
.L_38:
        /*03a8*/ 	.word	0x00000180
        /*03ac*/ 	.word	0x00000001
        /*03b0*/ 	.word	0x00000001


	//----- nvinfo : EIATTR_CRS_STACK_SIZE
	.align		4
.L_39:
        /*03b4*/ 	.byte	0x04, 0x1e
        /*03b6*/ 	.short	(.L_41 - .L_40)
.L_40:
        /*03b8*/ 	.word	0x00000000


	//----- nvinfo : EIATTR_CBANK_PARAM_SIZE
	.align		4
.L_41:
        /*03bc*/ 	.byte	0x03, 0x19
        /*03be*/ 	.short	0x0470


	//----- nvinfo : EIATTR_PARAM_CBANK
	.align		4
        /*03c0*/ 	.byte	0x04, 0x0a
        /*03c2*/ 	.short	(.L_43 - .L_42)
	.align		4
.L_42:
        /*03c4*/ 	.word	index@(.nv.constant0._ZN7cutlass13device_kernelINS_4gemm6kernel13GemmUniversalIN4cute5tupleIJiiiiEEENS1_10collective13CollectiveMmaINS1_34MainloopSm90TmaGmmaWarpSpecializedILi9ENS5_IJNS4_1CILi1EEENSA_ILi8EEESB_EEENS1_35KernelTmaWarpSpecializedCooperativeEEENS5_IJNSA_ILi256EEENSA_ILi128EEENSA_ILi32EEEEEENS_10bfloat16_tENS5_IJlSB_lEEESK_SL_NS4_8TiledMMAINS4_8MMA_AtomIJNS4_4SM904GMMA28MMA_64x128x16_F32BF16BF16_SSILNSP_5MajorE0ELSR_0ELNSP_7ScaleInE1ELSS_1EEEEEENS4_6LayoutINS5_IJNSA_ILi2EEESB_SB_EEENS5_IJSB_NSA_ILi0EEESY_EEEEENS5_IJNS4_10UnderscoreES11_S11_EEEEENS4_23SM90_TMA_LOAD_MULTICASTENS4_14ComposedLayoutINS4_7SwizzleILi2ELi4ELi3EEENS4_18smem_ptr_flag_bitsILi16EEENSV_INS5_IJSC_SI_EEENS5_IJSI_SB_EEEEEEEvNS4_8identityENS4_13SM90_TMA_LOADES1D_vS1E_EENS_8epilogue10collective6detail29Sm90TmaWarpSpecializedAdapterINS1I_15DefaultEpilogueISK_SL_SL_NS1H_6thread17LinearCombinationISK_Li1EffLNS1M_9ScaleType4KindE0ELNS_15FloatRoundStyleE2ESK_EENS1_15EpilogueDefaultEEEEEvvEEEEvNT_6ParamsE)
        /*03c8*/ 	.short	0x0210
        /*03ca*/ 	.short	0x0470


	//----- nvinfo : EIATTR_SW_WAR
	.align		4
.L_43:
        /*03cc*/ 	.byte	0x04, 0x36
        /*03ce*/ 	.short	(.L_45 - .L_44)
.L_44:
        /*03d0*/ 	.word	0x00000008
.L_45:


//--------------------- .nv.callgraph             --------------------------
	.section	.nv.callgraph,"",@"SHT_CUDA_CALLGRAPH"
	.align	4
	.sectionentsize	8
	.align		4
        /*0000*/ 	.word	0x00000000
	.align		4
        /*0004*/ 	.word	0xffffffff
	.align		4
        /*0008*/ 	.word	index@(_ZN7cutlass13device_kernelINS_4gemm6kernel13GemmUniversalIN4cute5tupleIJiiiiEEENS1_10collective13CollectiveMmaINS1_34MainloopSm90TmaGmmaWarpSpecializedILi9ENS5_IJNS4_1CILi1EEENSA_ILi8EEESB_EEENS1_35KernelTmaWarpSpecializedCooperativeEEENS5_IJNSA_ILi256EEENSA_ILi128EEENSA_ILi32EEEEEENS_10bfloat16_tENS5_IJlSB_lEEESK_SL_NS4_8TiledMMAINS4_8MMA_AtomIJNS4_4SM904GMMA28MMA_64x128x16_F32BF16BF16_SSILNSP_5MajorE0ELSR_0ELNSP_7ScaleInE1ELSS_1EEEEEENS4_6LayoutINS5_IJNSA_ILi2EEESB_SB_EEENS5_IJSB_NSA_ILi0EEESY_EEEEENS5_IJNS4_10UnderscoreES11_S11_EEEEENS4_23SM90_TMA_LOAD_MULTICASTENS4_14ComposedLayoutINS4_7SwizzleILi2ELi4ELi3EEENS4_18smem_ptr_flag_bitsILi16EEENSV_INS5_IJSC_SI_EEENS5_IJSI_SB_EEEEEEEvNS4_8identityENS4_13SM90_TMA_LOADES1D_vS1E_EENS_8epilogue10collective6detail29Sm90TmaWarpSpecializedAdapterINS1I_15DefaultEpilogueISK_SL_SL_NS1H_6thread17LinearCombinationISK_Li1EffLNS1M_9ScaleType4KindE0ELNS_15FloatRoundStyleE2ESK_EENS1_15EpilogueDefaultEEEEEvvEEEEvNT_6ParamsE)
	.align		4
        /*000c*/ 	.word	index@(__assertfail)
	.align		4
        /*0010*/ 	.word	0x00000000
	.align		4
        /*0014*/ 	.word	0xfffffffe
	.align		4
        /*0018*/ 	.word	0x00000000
	.align		4
        /*001c*/ 	.word	0xfffffffd
	.align		4
        /*0020*/ 	.word	0x00000000
	.align		4
        /*0024*/ 	.word	0xfffffffc


//--------------------- .nv.constant4             --------------------------
	.section	.nv.constant4,"a",@progbits
	.align	8
	.align		8
.nv.constant4:
        /*0000*/ 	.dword	__assertfail
	.align		8
        /*0008*/ 	.dword	__unnamed_1
	.align		8
        /*0010*/ 	.dword	_ZN40_INTERNAL_8fff2643_4_k_cu_2d1b2fdc_251004cuda3std3__45__cpo5beginE
	.align		8
        /*0018*/ 	.dword	_ZN40_INTERNAL_8fff2643_4_k_cu_2d1b2fdc_251004cuda3std3__45__cpo3endE
	.align		8
        /*0020*/ 	.dword	_ZN40_INTERNAL_8fff2643_4_k_cu_2d1b2fdc_251004cuda3std3__45__cpo6cbeginE
	.align		8
        /*0028*/ 	.dword	_ZN40_INTERNAL_8fff2643_4_k_cu_2d1b2fdc_251004cuda3std3__45__cpo4cendE
	.align		8
        /*0030*/ 	.dword	_ZN40_INTERNAL_8fff2643_4_k_cu_2d1b2fdc_251004cuda3std3__442_GLOBAL__N__8fff2643_4_k_cu_2d1b2fdc_251006ignoreE
	.align		8
        /*0038*/ 	.dword	_ZN40_INTERNAL_8fff2643_4_k_cu_2d1b2fdc_251004cuda3std3__419piecewise_constructE
	.align		8
        /*0040*/ 	.dword	_ZN40_INTERNAL_8fff2643_4_k_cu_2d1b2fdc_251004cuda3std3__48in_placeE
	.align		8
        /*0048*/ 	.dword	_ZN40_INTERNAL_8fff2643_4_k_cu_2d1b2fdc_251004cuda3std6ranges3__45__cpo4swapE
	.align		8
        /*0050*/ 	.dword	_ZN40_INTERNAL_8fff2643_4_k_cu_2d1b2fdc_251004cuda3std6ranges3__45__cpo9iter_moveE
	.align		8
        /*0058*/ 	.dword	_ZN40_INTERNAL_8fff2643_4_k_cu_2d1b2fdc_251004cute7productE
	.align		8
        /*0060*/ 	.dword	_ZN40_INTERNAL_8fff2643_4_k_cu_2d1b2fdc_251004cute1_E
	.align		8
        /*0068*/ 	.dword	$str$22
	.align		8
        /*0070*/ 	.dword	$str$23


//--------------------- .text._ZN7cutlass13device_kernelINS_4gemm6kernel13GemmUniversalIN4cute5tupleIJiiiiEEENS1_10collective13CollectiveMmaINS1_34MainloopSm90TmaGmmaWarpSpecializedILi9ENS5_IJNS4_1CILi1EEENSA_ILi8EEESB_EEENS1_35KernelTmaWarpSpecializedCooperativeEEENS5_IJNSA_ILi256EEENSA_ILi128EEENSA_ILi32EEEEEENS_10bfloat16_tENS5_IJlSB_lEEESK_SL_NS4_8TiledMMAINS4_8MMA_AtomIJNS4_4SM904GMMA28MMA_64x128x16_F32BF16BF16_SSILNSP_5MajorE0ELSR_0ELNSP_7ScaleInE1ELSS_1EEEEEENS4_6LayoutINS5_IJNSA_ILi2EEESB_SB_EEENS5_IJSB_NSA_ILi0EEESY_EEEEENS5_IJNS4_10UnderscoreES11_S11_EEEEENS4_23SM90_TMA_LOAD_MULTICASTENS4_14ComposedLayoutINS4_7SwizzleILi2ELi4ELi3EEENS4_18smem_ptr_flag_bitsILi16EEENSV_INS5_IJSC_SI_EEENS5_IJSI_SB_EEEEEEEvNS4_8identityENS4_13SM90_TMA_LOADES1D_vS1E_EENS_8epilogue10collective6detail29Sm90TmaWarpSpecializedAdapterINS1I_15DefaultEpilogueISK_SL_SL_NS1H_6thread17LinearCombinationISK_Li1EffLNS1M_9ScaleType4KindE0ELNS_15FloatRoundStyleE2ESK_EENS1_15EpilogueDefaultEEEEEvvEEEEvNT_6ParamsE --------------------------
	.section	.text._ZN7cutlass13device_kernelINS_4gemm6kernel13GemmUniversalIN4cute5tupleIJiiiiEEENS1_10collective13CollectiveMmaINS1_34MainloopSm90TmaGmmaWarpSpecializedILi9ENS5_IJNS4_1CILi1EEENSA_ILi8EEESB_EEENS1_35KernelTmaWarpSpecializedCooperativeEEENS5_IJNSA_ILi256EEENSA_ILi128EEENSA_ILi32EEEEEENS_10bfloat16_tENS5_IJlSB_lEEESK_SL_NS4_8TiledMMAINS4_8MMA_AtomIJNS4_4SM904GMMA28MMA_64x128x16_F32BF16BF16_SSILNSP_5MajorE0ELSR_0ELNSP_7ScaleInE1ELSS_1EEEEEENS4_6LayoutINS5_IJNSA_ILi2EEESB_SB_EEENS5_IJSB_NSA_ILi0EEESY_EEEEENS5_IJNS4_10UnderscoreES11_S11_EEEEENS4_23SM90_TMA_LOAD_MULTICASTENS4_14ComposedLayoutINS4_7SwizzleILi2ELi4ELi3EEENS4_18smem_ptr_flag_bitsILi16EEENSV_INS5_IJSC_SI_EEENS5_IJSI_SB_EEEEEEEvNS4_8identityENS4_13SM90_TMA_LOADES1D_vS1E_EENS_8epilogue10collective6detail29Sm90TmaWarpSpecializedAdapterINS1I_15DefaultEpilogueISK_SL_SL_NS1H_6thread17LinearCombinationISK_Li1EffLNS1M_9ScaleType4KindE0ELNS_15FloatRoundStyleE2ESK_EENS1_15EpilogueDefaultEEEEEvvEEEEvNT_6ParamsE,"ax",@progbits
	.align	128
.text._ZN7cutlass13device_kernelINS_4gemm6kernel13GemmUniversalIN4cute5tupleIJiiiiEEENS1_10collective13CollectiveMmaINS1_34MainloopSm90TmaGmmaWarpSpecializedILi9ENS5_IJNS4_1CILi1EEENSA_ILi8EEESB_EEENS1_35KernelTmaWarpSpecializedCooperativeEEENS5_IJNSA_ILi256EEENSA_ILi128EEENSA_ILi32EEEEEENS_10bfloat16_tENS5_IJlSB_lEEESK_SL_NS4_8TiledMMAINS4_8MMA_AtomIJNS4_4SM904GMMA28MMA_64x128x16_F32BF16BF16_SSILNSP_5MajorE0ELSR_0ELNSP_7ScaleInE1ELSS_1EEEEEENS4_6LayoutINS5_IJNSA_ILi2EEESB_SB_EEENS5_IJSB_NSA_ILi0EEESY_EEEEENS5_IJNS4_10UnderscoreES11_S11_EEEEENS4_23SM90_TMA_LOAD_MULTICASTENS4_14ComposedLayoutINS4_7SwizzleILi2ELi4ELi3EEENS4_18smem_ptr_flag_bitsILi16EEENSV_INS5_IJSC_SI_EEENS5_IJSI_SB_EEEEEEEvNS4_8identityENS4_13SM90_TMA_LOADES1D_vS1E_EENS_8epilogue10collective6detail29Sm90TmaWarpSpecializedAdapterINS1I_15DefaultEpilogueISK_SL_SL_NS1H_6thread17LinearCombinationISK_Li1EffLNS1M_9ScaleType4KindE0ELNS_15FloatRoundStyleE2ESK_EENS1_15EpilogueDefaultEEEEEvvEEEEvNT_6ParamsE:
        .type           _ZN7cutlass13device_kernelINS_4gemm6kernel13GemmUniversalIN4cute5tupleIJiiiiEEENS1_10collective13CollectiveMmaINS1_34MainloopSm90TmaGmmaWarpSpecializedILi9ENS5_IJNS4_1CILi1EEENSA_ILi8EEESB_EEENS1_35KernelTmaWarpSpecializedCooperativeEEENS5_IJNSA_ILi256EEENSA_ILi128EEENSA_ILi32EEEEEENS_10bfloat16_tENS5_IJlSB_lEEESK_SL_NS4_8TiledMMAINS4_8MMA_AtomIJNS4_4SM904GMMA28MMA_64x128x16_F32BF16BF16_SSILNSP_5MajorE0ELSR_0ELNSP_7ScaleInE1ELSS_1EEEEEENS4_6LayoutINS5_IJNSA_ILi2EEESB_SB_EEENS5_IJSB_NSA_ILi0EEESY_EEEEENS5_IJNS4_10UnderscoreES11_S11_EEEEENS4_23SM90_TMA_LOAD_MULTICASTENS4_14ComposedLayoutINS4_7SwizzleILi2ELi4ELi3EEENS4_18smem_ptr_flag_bitsILi16EEENSV_INS5_IJSC_SI_EEENS5_IJSI_SB_EEEEEEEvNS4_8identityENS4_13SM90_TMA_LOADES1D_vS1E_EENS_8epilogue10collective6detail29Sm90TmaWarpSpecializedAdapterINS1I_15DefaultEpilogueISK_SL_SL_NS1H_6thread17LinearCombinationISK_Li1EffLNS1M_9ScaleType4KindE0ELNS_15FloatRoundStyleE2ESK_EENS1_15EpilogueDefaultEEEEEvvEEEEvNT_6ParamsE,@function
        .size           _ZN7cutlass13device_kernelINS_4gemm6kernel13GemmUniversalIN4cute5tupleIJiiiiEEENS1_10collective13CollectiveMmaINS1_34MainloopSm90TmaGmmaWarpSpecializedILi9ENS5_IJNS4_1CILi1EEENSA_ILi8EEESB_EEENS1_35KernelTmaWarpSpecializedCooperativeEEENS5_IJNSA_ILi256EEENSA_ILi128EEENSA_ILi32EEEEEENS_10bfloat16_tENS5_IJlSB_lEEESK_SL_NS4_8TiledMMAINS4_8MMA_AtomIJNS4_4SM904GMMA28MMA_64x128x16_F32BF16BF16_SSILNSP_5MajorE0ELSR_0ELNSP_7ScaleInE1ELSS_1EEEEEENS4_6LayoutINS5_IJNSA_ILi2EEESB_SB_EEENS5_IJSB_NSA_ILi0EEESY_EEEEENS5_IJNS4_10UnderscoreES11_S11_EEEEENS4_23SM90_TMA_LOAD_MULTICASTENS4_14ComposedLayoutINS4_7SwizzleILi2ELi4ELi3EEENS4_18smem_ptr_flag_bitsILi16EEENSV_INS5_IJSC_SI_EEENS5_IJSI_SB_EEEEEEEvNS4_8identityENS4_13SM90_TMA_LOADES1D_vS1E_EENS_8epilogue10collective6detail29Sm90TmaWarpSpecializedAdapterINS1I_15DefaultEpilogueISK_SL_SL_NS1H_6thread17LinearCombinationISK_Li1EffLNS1M_9ScaleType4KindE0ELNS_15FloatRoundStyleE2ESK_EENS1_15EpilogueDefaultEEEEEvvEEEEvNT_6ParamsE,(.L_x_336 - _ZN7cutlass13device_kernelINS_4gemm6kernel13GemmUniversalIN4cute5tupleIJiiiiEEENS1_10collective13CollectiveMmaINS1_34MainloopSm90TmaGmmaWarpSpecializedILi9ENS5_IJNS4_1CILi1EEENSA_ILi8EEESB_EEENS1_35KernelTmaWarpSpecializedCooperativeEEENS5_IJNSA_ILi256EEENSA_ILi128EEENSA_ILi32EEEEEENS_10bfloat16_tENS5_IJlSB_lEEESK_SL_NS4_8TiledMMAINS4_8MMA_AtomIJNS4_4SM904GMMA28MMA_64x128x16_F32BF16BF16_SSILNSP_5MajorE0ELSR_0ELNSP_7ScaleInE1ELSS_1EEEEEENS4_6LayoutINS5_IJNSA_ILi2EEESB_SB_EEENS5_IJSB_NSA_ILi0EEESY_EEEEENS5_IJNS4_10UnderscoreES11_S11_EEEEENS4_23SM90_TMA_LOAD_MULTICASTENS4_14ComposedLayoutINS4_7SwizzleILi2ELi4ELi3EEENS4_18smem_ptr_flag_bitsILi16EEENSV_INS5_IJSC_SI_EEENS5_IJSI_SB_EEEEEEEvNS4_8identityENS4_13SM90_TMA_LOADES1D_vS1E_EENS_8epilogue10collective6detail29Sm90TmaWarpSpecializedAdapterINS1I_15DefaultEpilogueISK_SL_SL_NS1H_6thread17LinearCombinationISK_Li1EffLNS1M_9ScaleType4KindE0ELNS_15FloatRoundStyleE2ESK_EENS1_15EpilogueDefaultEEEEEvvEEEEvNT_6ParamsE)
        .other          _ZN7cutlass13device_kernelINS_4gemm6kernel13GemmUniversalIN4cute5tupleIJiiiiEEENS1_10collective13CollectiveMmaINS1_34MainloopSm90TmaGmmaWarpSpecializedILi9ENS5_IJNS4_1CILi1EEENSA_ILi8EEESB_EEENS1_35KernelTmaWarpSpecializedCooperativeEEENS5_IJNSA_ILi256EEENSA_ILi128EEENSA_ILi32EEEEEENS_10bfloat16_tENS5_IJlSB_lEEESK_SL_NS4_8TiledMMAINS4_8MMA_AtomIJNS4_4SM904GMMA28MMA_64x128x16_F32BF16BF16_SSILNSP_5MajorE0ELSR_0ELNSP_7ScaleInE1ELSS_1EEEEEENS4_6LayoutINS5_IJNSA_ILi2EEESB_SB_EEENS5_IJSB_NSA_ILi0EEESY_EEEEENS5_IJNS4_10UnderscoreES11_S11_EEEEENS4_23SM90_TMA_LOAD_MULTICASTENS4_14ComposedLayoutINS4_7SwizzleILi2ELi4ELi3EEENS4_18smem_ptr_flag_bitsILi16EEENSV_INS5_IJSC_SI_EEENS5_IJSI_SB_EEEEEEEvNS4_8identityENS4_13SM90_TMA_LOADES1D_vS1E_EENS_8epilogue10collective6detail29Sm90TmaWarpSpecializedAdapterINS1I_15DefaultEpilogueISK_SL_SL_NS1H_6thread17LinearCombinationISK_Li1EffLNS1M_9ScaleType4KindE0ELNS_15FloatRoundStyleE2ESK_EENS1_15EpilogueDefaultEEEEEvvEEEEvNT_6ParamsE,@"STO_CUDA_ENTRY STV_DEFAULT"
_ZN7cutlass13device_kernelINS_4gemm6kernel13GemmUniversalIN4cute5tupleIJiiiiEEENS1_10collective13CollectiveMmaINS1_34MainloopSm90TmaGmmaWarpSpecializedILi9ENS5_IJNS4_1CILi1EEENSA_ILi8EEESB_EEENS1_35KernelTmaWarpSpecializedCooperativeEEENS5_IJNSA_ILi256EEENSA_ILi128EEENSA_ILi32EEEEEENS_10bfloat16_tENS5_IJlSB_lEEESK_SL_NS4_8TiledMMAINS4_8MMA_AtomIJNS4_4SM904GMMA28MMA_64x128x16_F32BF16BF16_SSILNSP_5MajorE0ELSR_0ELNSP_7ScaleInE1ELSS_1EEEEEENS4_6LayoutINS5_IJNSA_ILi2EEESB_SB_EEENS5_IJSB_NSA_ILi0EEESY_EEEEENS5_IJNS4_10UnderscoreES11_S11_EEEEENS4_23SM90_TMA_LOAD_MULTICASTENS4_14ComposedLayoutINS4_7SwizzleILi2ELi4ELi3EEENS4_18smem_ptr_flag_bitsILi16EEENSV_INS5_IJSC_SI_EEENS5_IJSI_SB_EEEEEEEvNS4_8identityENS4_13SM90_TMA_LOADES1D_vS1E_EENS_8epilogue10collective6detail29Sm90TmaWarpSpecializedAdapterINS1I_15DefaultEpilogueISK_SL_SL_NS1H_6thread17LinearCombinationISK_Li1EffLNS1M_9ScaleType4KindE0ELNS_15FloatRoundStyleE2ESK_EENS1_15EpilogueDefaultEEEEEvvEEEEvNT_6ParamsE:
[----:B------:R-:W0:Y:S01]  /*0000*/  LDC R1, c[0x0][0x28] ;  /* 0x00000a00ff017b82 */ /* 0x000e220000000800 */
[----:B------:R-:W1:Y:S01]  /*0010*/  S2R R18, SR_TID.X ;  /* 0x0000000000127919 */ /* 0x000e620000002100 */
[----:B------:R-:W-:Y:S01]  /*0020*/  ELECT P0, URZ, PT ;  /* 0x00000000003f782f */ /* 0x000fe20003800000 */
[----:B------:R-:W-:Y:S01]  /*0030*/  BSSY B0, `(.L_x_0) ;  /* 0x000000f000007945 */ /* 0x000fe20003800000 */
[--C-:B-1----:R-:W-:Y:S02]  /*0040*/  SHF.R.U32.HI R0, RZ, 0x5, R18.reuse ;  /* 0x00000005ff007819 */ /* 0x102fe40000011612 */
[----:B------:R-:W-:-:S03]  /*0050*/  SHF.R.U32.HI R3, RZ, 0x7, R18 ;  /* 0x00000007ff037819 */ /* 0x000fc60000011612 */
[----:B------:R-:W1:Y:S04]  /*0060*/  SHFL.IDX PT, R2, R0, RZ, 0x1f ;  /* 0x00001fff00027589 */ /* 0x000e6800000e0000 */
[----:B------:R2:W3:Y:S01]  /*0070*/  SHFL.IDX PT, R5, R3, RZ, 0x1f ;  /* 0x00001fff03057589 */ /* 0x0004e200000e0000 */
[----:B-1----:R-:W-:-:S13]  /*0080*/  ISETP.NE.OR P0, PT, R2, RZ, !P0 ;  /* 0x000000ff0200720c */ /* 0x002fda0004705670 */
[----:B0-23--:R-:W-:Y:S05]  /*0090*/  @P0 BRA `(.L_x_1) ;  /* 0x0000000000200947 */ /* 0x00dfea0003800000 */
[----:B------:R-:W-:Y:S02]  /*00a0*/  ULDC.64 UR4, c[0x0][0x198] ;  /* 0x0000660000047ab9 */ /* 0x000fe40000000a00 */
[----:B------:R-:W-:Y:S02]  /*00b0*/  UIADD3 UR6, UP0, UR4, 0xf0, URZ ;  /* 0x000000f004067890 */ /* 0x000fe4000ff1e03f */
[----:B------:R-:W-:Y:S02]  /*00c0*/  UIADD3 UR4, UP1, UR4, 0x1f0, URZ ;  /* 0x000001f004047890 */ /* 0x000fe4000ff3e03f */
[----:B------:R-:W-:Y:S02]  /*00d0*/  UIADD3.X UR7, URZ, UR5, URZ, UP0, !UPT ;  /* 0x000000053f077290 */ /* 0x000fe400087fe43f */
[----:B------:R-:W-:-:S07]  /*00e0*/  UIADD3.X UR5, URZ, UR5, URZ, UP1, !UPT ;  /* 0x000000053f057290 */ /* 0x000fce0008ffe43f */
[----:B------:R0:W-:Y:S02]  /*00f0*/  UTMACCTL.PF [UR6] ;  /* 0x00000000060079b9 */ /* 0x0001e40008040000 */
[----:B------:R0:W-:Y:S02]  /*0100*/  UTMACCTL.PF [UR4] ;  /* 0x00000000040079b9 */ /* 0x0001e40008040000 */
[----:B0-----:R-:W-:Y:S01]  /*0110*/  NOP ;  /* 0x0000000000007918 */ /* 0x001fe20000000000 */
.L_x_1:
[----:B------:R-:W-:Y:S05]  /*0120*/  BSYNC B0 ;  /* 0x0000000000007941 */ /* 0x000fea0003800000 */
.L_x_0:
[----:B------:R-:W0:Y:S02]  /*0130*/  SHFL.IDX PT, R3, R0, RZ, 0x1f ;  /* 0x00001fff00037589 */ /* 0x000e2400000e0000 */
[----:B0-----:R-:W-:-:S13]  /*0140*/  ISETP.NE.AND P0, PT, R3, RZ, PT ;  /* 0x000000ff0300720c */ /* 0x001fda0003f05270 */
[----:B------:R-:W-:Y:S05]  /*0150*/  @P0 BRA `(.L_x_2) ;  /* 0x00000000008c0947 */ /* 0x000fea0003800000 */
[----:B------:R-:W-:Y:S01]  /*0160*/  ELECT P0, URZ, PT ;  /* 0x00000000003f782f */ /* 0x000fe20003800000 */
[----:B------:R-:W-:-:S12]  /*0170*/  BSSY B0, `(.L_x_2) ;  /* 0x0000021000007945 */ /* 0x000fd80003800000 */
[----:B------:R-:W-:Y:S05]  /*0180*/  @!P0 BRA `(.L_x_3) ;  /* 0x00000000007c8947 */ /* 0x000fea0003800000 */
[----:B------:R-:W0:Y:S01]  /*0190*/  S2UR UR8, SR_CgaCtaId ;  /* 0x00000000000879c3 */ /* 0x000e220000008800 */
[----:B------:R-:W-:Y:S01]  /*01a0*/  UMOV UR4, 0x400 ;  /* 0x0000040000047882 */ /* 0x000fe20000000000 */
[----:B------:R-:W-:Y:S01]  /*01b0*/  UMOV UR5, 0x1 ;  /* 0x0000000100057882 */ /* 0x000fe20000000000 */
[----:B------:R-:W-:Y:S02]  /*01c0*/  UMOV UR6, 0x10 ;  /* 0x0000001000067882 */ /* 0x000fe40000000000 */
[----:B------:R-:W-:-:S04]  /*01d0*/  UIADD3 UR6, -UR6, 0x100000, URZ ;  /* 0x0010000006067890 */ /* 0x000fc8000fffe13f */
[----:B------:R-:W-:Y:S02]  /*01e0*/  USHF.L.U32 UR7, UR6, 0xb, URZ ;  /* 0x0000000b06077899 */ /* 0x000fe4000800063f */
[----:B------:R-:W-:Y:S02]  /*01f0*/  USHF.L.U32 UR6, UR6, 0x1, URZ ;  /* 0x0000000106067899 */ /* 0x000fe4000800063f */
[----:B0-----:R-:W-:Y:S02]  /*0200*/  ULEA UR8, UR8, UR4, 0x18 ;  /* 0x0000000408087291 */ /* 0x001fe4000f8ec03f */
[----:B------:R-:W-:-:S04]  /*0210*/  UIADD3 UR4, -UR5, 0x100000, URZ ;  /* 0x0010000005047890 */ /* 0x000fc8000fffe13f */
[----:B------:R-:W-:Y:S02]  /*0220*/  USHF.L.U32 UR5, UR4, 0xb, URZ ;  /* 0x0000000b04057899 */ /* 0x000fe4000800063f */
[----:B------:R-:W-:Y:S01]  /*0230*/  USHF.L.U32 UR4, UR4, 0x1, URZ ;  /* 0x0000000104047899 */ /* 0x000fe2000800063f */
[----:B------:R-:W0:Y:S11]  /*0240*/  FENCE.VIEW.ASYNC.S ;  /* 0x00000000000073c6 */ /* 0x000e360000000000 */
[----:B0-----:R0:W1:Y:S01]  /*0250*/  SYNCS.EXCH.64 URZ, [UR8], UR4 ;  /* 0x00000004083f75b2 */ /* 0x0010620008000100 */
[----:B------:R0:W2:Y:S01]  /*0260*/  SYNCS.EXCH.64 URZ, [UR8+0x48], UR6 ;  /* 0x00004806083f75b2 */ /* 0x0000a20008000100 */
[----:B------:R0:W3:Y:S01]  /*0270*/  SYNCS.EXCH.64 URZ, [UR8+0x8], UR4 ;  /* 0x00000804083f75b2 */ /* 0x0000e20008000100 */
[----:B------:R0:W4:Y:S01]  /*0280*/  SYNCS.EXCH.64 URZ, [UR8+0x50], UR6 ;  /* 0x00005006083f75b2 */ /* 0x0001220008000100 */
[----:B------:R0:W0:Y:S01]  /*0290*/  SYNCS.EXCH.64 URZ, [UR8+0x10], UR4 ;  /* 0x00001004083f75b2 */ /* 0x0000220008000100 */
        /* <DEDUP_REMOVED lines=13> */
[----:B------:R-:W-:Y:S01]  /*0370*/  NOP ;  /* 0x0000000000007918 */ /* 0x000fe20000000000 */
.L_x_3:
[----:B0-----:R-:W-:Y:S05]  /*0380*/  BSYNC B0 ;  /* 0x0000000000007941 */ /* 0x001fea0003800000 */
.L_x_2:
[----:B------:R-:W0:Y:S01]  /*0390*/  SHFL.IDX PT, R0, R0, RZ, 0x1f ;  /* 0x00001fff00007589 */ /* 0x000e2200000e0000 */
[----:B------:R-:W-:Y:S01]  /*03a0*/  SHF.R.S32.HI R7, RZ, 0x1f, R18 ;  /* 0x0000001fff077819 */ /* 0x000fe20000011412 */
[----:B------:R-:W5:Y:S01]  /*03b0*/  S2UR UR8, SR_CTAID.X ;  /* 0x00000000000879c3 */ /* 0x000f620000002500 */
[----:B------:R-:W-:Y:S01]  /*03c0*/  ELECT P0, URZ, PT ;  /* 0x00000000003f782f */ /* 0x000fe20003800000 */
[----:B------:R-:W1:Y:S01]  /*03d0*/  S2R R4, SR_CTAID.Y ;  /* 0x0000000000047919 */ /* 0x000e620000002600 */
[----:B------:R-:W-:Y:S01]  /*03e0*/  LEA.HI R7, R7, R18, RZ, 0x7 ;  /* 0x0000001207077211 */ /* 0x000fe200078f38ff */
[----:B------:R-:W-:Y:S01]  /*03f0*/  ULDC UR4, c[0x0][0x154] ;  /* 0x0000550000047ab9 */ /* 0x000fe20000000800 */
[----:B------:R-:W-:Y:S01]  /*0400*/  SHF.R.S32.HI R8, RZ, 0x1f, R3 ;  /* 0x0000001fff087819 */ /* 0x000fe20000011403 */
[----:B------:R-:W-:Y:S01]  /*0410*/  NOP ;  /* 0x0000000000007918 */ /* 0x000fe20000000000 */
[----:B------:R-:W-:Y:S01]  /*0420*/  LOP3.LUT R7, R7, 0xffffff80, RZ, 0xc0, !PT ;  /* 0xffffff8007077812 */ /* 0x000fe200078ec0ff */
[----:B------:R-:W2:Y:S01]  /*0430*/  LDC R12, c[0x0][0x140] ;  /* 0x00005000ff0c7b82 */ /* 0x000ea20000000800 */
[----:B------:R-:W-:Y:S01]  /*0440*/  LEA.HI R8, R8, R3, RZ, 0x2 ;  /* 0x0000000308087211 */ /* 0x000fe200078f10ff */
[----:B------:R-:W-:-:S02]  /*0450*/  NOP ;  /* 0x0000000000007918 */ /* 0x000fc40000000000 */
[----:B------:R-:W-:Y:S01]  /*0460*/  IMAD.IADD R6, R18, 0x1, -R7 ;  /* 0x0000000112067824 */ /* 0x000fe200078e0a07 */
[----:B------:R-:W-:-:S03]  /*0470*/  LOP3.LUT R8, R8, 0x3ffffffc, RZ, 0xc0, !PT ;  /* 0x3ffffffc08087812 */ /* 0x000fc600078ec0ff */
[----:B------:R-:W3:Y:S01]  /*0480*/  LDC R10, c[0x0][0x144] ;  /* 0x00005100ff0a7b82 */ /* 0x000ee20000000800 */
[----:B------:R-:W-:Y:S02]  /*0490*/  SHF.R.S32.HI R7, RZ, 0x1f, R6 ;  /* 0x0000001fff077819 */ /* 0x000fe40000011406 */
[----:B------:R-:W-:Y:S02]  /*04a0*/  LOP3.LUT P2, RZ, R6, 0x7, RZ, 0xc0, !PT ;  /* 0x0000000706ff7812 */ /* 0x000fe4000784c0ff */
[----:B------:R-:W-:Y:S01]  /*04b0*/  LEA.HI R7, R7, R6, RZ, 0x3 ;  /* 0x0000000607077211 */ /* 0x000fe200078f18ff */
[----:B------:R-:W-:Y:S01]  /*04c0*/  VIADD R6, R5, 0xffffffff ;  /* 0xffffffff05067836 */ /* 0x000fe20000000000 */
[----:B0-----:R-:W-:Y:S02]  /*04d0*/  ISETP.NE.OR P0, PT, R0, RZ, !P0 ;  /* 0x000000ff0000720c */ /* 0x001fe40004705670 */
[--C-:B------:R-:W-:Y:S02]  /*04e0*/  SHF.R.S32.HI R0, RZ, 0x3, R7.reuse ;  /* 0x00000003ff007819 */ /* 0x100fe40000011407 */
[----:B------:R-:W-:-:S02]  /*04f0*/  SHF.R.S32.HI R7, RZ, 0x1f, R7 ;  /* 0x0000001fff077819 */ /* 0x000fc40000011407 */
[----:B------:R-:W-:Y:S02]  /*0500*/  ISETP.GE.U32.AND P5, PT, R6, 0x2, PT ;  /* 0x000000020600780c */ /* 0x000fe40003fa6070 */
[----:B------:R-:W-:Y:S02]  /*0510*/  LEA.HI R7, R7, R0, RZ, 0x2 ;  /* 0x0000000007077211 */ /* 0x000fe400078f10ff */
[----:B--2---:R-:W-:Y:S02]  /*0520*/  ISETP.EQ.U32.AND P3, PT, R12, 0x1, PT ;  /* 0x000000010c00780c */ /* 0x004fe40003f62070 */
[----:B-1----:R-:W-:Y:S01]  /*0530*/  I2FP.F32.U32 R9, R4 ;  /* 0x0000000400097245 */ /* 0x002fe20000201000 */
[----:B------:R-:W-:Y:S01]  /*0540*/  VOTEU.ALL UP0, P0 ;  /* 0x00000000003f7886 */ /* 0x000fe20000000000 */
[----:B------:R-:W-:Y:S01]  /*0550*/  LOP3.LUT R7, R7, 0xfffffffc, RZ, 0xc0, !PT ;  /* 0xfffffffc07077812 */ /* 0x000fe200078ec0ff */
[----:B------:R-:W-:Y:S02]  /*0560*/  VOTEU.ALL UP1, P0 ;  /* 0x00000000003f7886 */ /* 0x000fe40000020000 */
[----:B------:R-:W-:Y:S01]  /*0570*/  FMUL R11, R9, UR4 ;  /* 0x00000004090b7c20 */ /* 0x000fe20008400000 */
[----:B------:R-:W-:Y:S01]  /*0580*/  IMAD.IADD R9, R3, 0x1, -R8 ;  /* 0x0000000103097824 */ /* 0x000fe200078e0a08 */
[----:B-----5:R-:W-:Y:S01]  /*0590*/  I2FP.F32.U32 R8, UR8 ;  /* 0x0000000800087c45 */ /* 0x020fe20008201000 */
[----:B------:R-:W-:Y:S01]  /*05a0*/  IMAD.IADD R0, R0, 0x1, -R7 ;  /* 0x0000000100007824 */ /* 0x000fe200078e0a07 */
[----:B------:R-:W0:Y:S01]  /*05b0*/  @!UP0 S2UR UR7, SR_CgaCtaId ;  /* 0x00000000000789c3 */ /* 0x000e220000008800 */
[----:B------:R-:W-:Y:S01]  /*05c0*/  ULDC UR4, c[0x0][0x150] ;  /* 0x0000540000047ab9 */ /* 0x000fe20000000800 */
[----:B------:R-:W1:Y:S01]  /*05d0*/  F2I.U32.TRUNC.NTZ R11, R11 ;  /* 0x0000000b000b7305 */ /* 0x000e62000020f000 */
[----:B------:R-:W-:Y:S01]  /*05e0*/  FMUL R8, R8, UR4 ;  /* 0x0000000408087c20 */ /* 0x000fe20008400000 */
[----:B------:R-:W-:Y:S01]  /*05f0*/  SHF.R.S32.HI R3, RZ, 0x1f, R2 ;  /* 0x0000001fff037819 */ /* 0x000fe20000011402 */
[----:B------:R-:W-:Y:S01]  /*0600*/  IMAD R9, R9, 0x4, R0 ;  /* 0x0000000409097824 */ /* 0x000fe200078e0200 */
[----:B------:R-:W-:Y:S01]  /*0610*/  UMOV UR4, 0x20 ;  /* 0x0000002000047882 */ /* 0x000fe20000000000 */
[----:B------:R-:W-:Y:S01]  /*0620*/  @!UP0 UMOV UR6, 0x400 ;  /* 0x0000040000068882 */ /* 0x000fe20000000000 */
[----:B------:R-:W2:Y:S01]  /*0630*/  LDC R7, c[0x0][0x148] ;  /* 0x00005200ff077b82 */ /* 0x000ea20000000800 */
[----:B------:R-:W-:Y:S01]  /*0640*/  LEA.HI R3, R3, R2, RZ, 0x2 ;  /* 0x0000000203037211 */ /* 0x000fe200078f10ff */
[----:B------:R-:W5:Y:S01]  /*0650*/  F2I.U32.TRUNC.NTZ R8, R8 ;  /* 0x0000000800087305 */ /* 0x000f62000020f000 */
[----:B------:R-:W-:Y:S01]  /*0660*/  IMAD.SHL.U32 R22, R9, 0x4, RZ ;  /* 0x0000000409167824 */ /* 0x000fe200078e00ff */
[----:B------:R-:W-:-:S04]  /*0670*/  @!UP0 UIADD3 UR4, -UR4, 0x100000, URZ ;  /* 0x0010000004048890 */ /* 0x000fc8000fffe13f */
[----:B------:R-:W-:Y:S02]  /*0680*/  @!UP0 USHF.L.U32 UR5, UR4, 0xb, URZ ;  /* 0x0000000b04058899 */ /* 0x000fe4000800063f */
[----:B------:R-:W-:Y:S01]  /*0690*/  @!UP0 USHF.L.U32 UR4, UR4, 0x1, URZ ;  /* 0x0000000104048899 */ /* 0x000fe2000800063f */
[----:B------:R-:W-:Y:S02]  /*06a0*/  LOP3.LUT R3, R3, 0xfffffffc, RZ, 0xc0, !PT ;  /* 0xfffffffc03037812 */ /* 0x000fe400078ec0ff */
[----:B------:R-:W-:Y:S01]  /*06b0*/  LOP3.LUT R22, R9, 0xc, R22, 0x78, !PT ;  /* 0x0000000c09167812 */ /* 0x000fe200078e7816 */
[----:B-1----:R-:W-:Y:S02]  /*06c0*/  IMAD.MOV R21, RZ, RZ, -R11 ;  /* 0x000000ffff157224 */ /* 0x002fe400078e0a0b */
[----:B------:R-:W-:Y:S01]  /*06d0*/  IMAD.IADD R0, R2, 0x1, -R3 ;  /* 0x0000000102007824 */ /* 0x000fe200078e0a03 */
[----:B0-----:R-:W-:Y:S01]  /*06e0*/  @!UP0 ULEA UR6, UR7, UR6, 0x18 ;  /* 0x0000000607068291 */ /* 0x001fe2000f8ec03f */
[----:B-----5:R-:W-:-:S03]  /*06f0*/  IMAD.MOV R3, RZ, RZ, -R8 ;  /* 0x000000ffff037224 */ /* 0x020fc600078e0a08 */
[----:B------:R-:W-:Y:S01]  /*0700*/  ISETP.NE.AND P1, PT, R0, 0x3, PT ;  /* 0x000000030000780c */ /* 0x000fe20003f25270 */
[----:B------:R-:W-:Y:S01]  /*0710*/  VOTEU.ALL UP0, P0 ;  /* 0x00000000003f7886 */ /* 0x000fe20000000000 */
[----:B------:R-:W-:Y:S01]  /*0720*/  ISETP.LT.U32.AND P0, PT, R22, 0x8, !P2 ;  /* 0x000000081600780c */ /* 0x000fe20005701070 */
[----:B---3--:R-:W-:Y:S01]  /*0730*/  IMAD R3, R10, R3, UR8 ;  /* 0x000000080a037e24 */ /* 0x008fe2000f8e0203 */
[----:B------:R-:W-:Y:S01]  /*0740*/  ISETP.EQ.OR P1, PT, R0, RZ, !P1 ;  /* 0x000000ff0000720c */ /* 0x000fe20004f22670 */
[----:B--2---:R-:W-:Y:S01]  /*0750*/  IMAD R9, R7, R21, R4 ;  /* 0x0000001507097224 */ /* 0x004fe200078e0204 */
[C---:B------:R-:W-:Y:S02]  /*0760*/  ISETP.NE.AND P2, PT, R5.reuse, RZ, PT ;  /* 0x000000ff0500720c */ /* 0x040fe40003f45270 */
[----:B------:R-:W-:Y:S01]  /*0770*/  ISETP.EQ.AND P1, PT, R5, RZ, P1 ;  /* 0x000000ff0500720c */ /* 0x000fe20000f22270 */
[----:B------:R-:W0:Y:S02]  /*0780*/  FENCE.VIEW.ASYNC.S ;  /* 0x00000000000073c6 */ /* 0x000e240000000000 */
[----:B0-----:R0:W1:Y:S01]  /*0790*/  @!UP0 SYNCS.EXCH.64 URZ, [UR6+0xa0], UR4 ;  /* 0x0000a004063f85b2 */ /* 0x0010620008000100 */
[----:B------:R-:W-:-:S02]  /*07a0*/  ISETP.NE.AND P4, PT, R9, R22, PT ;  /* 0x000000160900720c */ /* 0x000fc40003f85270 */
[----:B------:R-:W-:Y:S02]  /*07b0*/  SEL R19, RZ, 0x1, !P1 ;  /* 0x00000001ff137807 */ /* 0x000fe40004800000 */
[----:B------:R-:W-:Y:S02]  /*07c0*/  ISETP.EQ.OR P4, PT, R3, RZ, !P4 ;  /* 0x000000ff0300720c */ /* 0x000fe40006782670 */
[----:B------:R-:W-:Y:S02]  /*07d0*/  SEL R19, R19, 0x2, P5 ;  /* 0x0000000213137807 */ /* 0x000fe40002800000 */
[----:B------:R-:W-:-:S04]  /*07e0*/  PLOP3.LUT P0, PT, P0, P4, PT, 0x80, 0x0 ;  /* 0x000000000000781c */ /* 0x000fc80000709070 */
[----:B------:R-:W-:Y:S01]  /*07f0*/  P2R R156, PR, RZ, 0x1 ;  /* 0x00000001ff9c7803 */ /* 0x000fe20000000000 */
[----:B------:R0:W2:Y:S01]  /*0800*/  @!UP1 SYNCS.EXCH.64 URZ, [UR6+0xa8], UR4 ;  /* 0x0000a804063f95b2 */ /* 0x0000a20008000100 */
[----:B------:R-:W-:Y:S01]  /*0810*/  NOP ;  /* 0x0000000000007918 */ /* 0x000fe20000000000 */
[----:B------:R-:W-:Y:S06]  /*0820*/  @!P3 BRA `(.L_x_4) ;  /* 0x000000000008b947 */ /* 0x000fec0003800000 */
[----:B-12-4-:R-:W-:Y:S01]  /*0830*/  UCGABAR_ARV ;  /* 0x00000000000079c7 */ /* 0x016fe20008000000 */
[----:B------:R-:W-:Y:S05]  /*0840*/  BRA `(.L_x_5) ;  /* 0x0000000000047947 */ /* 0x000fea0003800000 */
.L_x_4:
[----:B-12-4-:R-:W-:Y:S01]  /*0850*/  NOP ;  /* 0x0000000000007918 */ /* 0x016fe20000000000 */
.L_x_5:
[----:B------:R-:W1:Y:S01]  /*0860*/  LDC R2, c[0x0][0x65c] ;  /* 0x00019700ff027b82 */ /* 0x000e620000000800 */
[----:B------:R-:W-:Y:S02]  /*0870*/  IMAD.U32 R8, RZ, RZ, UR8 ;  /* 0x00000008ff087e24 */ /* 0x000fe4000f8e00ff */
[----:B------:R-:W-:Y:S01]  /*0880*/  IMAD.MOV.U32 R9, RZ, RZ, RZ ;  /* 0x000000ffff097224 */ /* 0x000fe200078e00ff */
[----:B-1----:R-:W-:-:S04]  /*0890*/  ISETP.NE.AND P1, PT, R2, 0x1, PT ;  /* 0x000000010200780c */ /* 0x002fc80003f25270 */
[----:B------:R-:W-:-:S09]  /*08a0*/  P2R R5, PR, RZ, 0x2 ;  /* 0x00000002ff057803 */ /* 0x000fd20000000000 */
[----:B------:R-:W1:Y:S01]  /*08b0*/  @P1 LDC R17, c[0x0][0x10] ;  /* 0x00000400ff111b82 */ /* 0x000e620000000800 */
[----:B------:R-:W-:Y:S02]  /*08c0*/  @P1 IMAD.MOV.U32 R5, RZ, RZ, RZ ;  /* 0x000000ffff051224 */ /* 0x000fe400078e00ff */
[----:B------:R-:W-:-:S05]  /*08d0*/  @P1 IMAD.MOV.U32 R13, RZ, RZ, RZ ;  /* 0x000000ffff0d1224 */ /* 0x000fca00078e00ff */
[----:B------:R-:W2:Y:S01]  /*08e0*/  @!P1 LDC R11, c[0x0][0xc] ;  /* 0x00000300ff0b9b82 */ /* 0x000ea20000000800 */
[----:B-1----:R-:W-:-:S05]  /*08f0*/  @P1 IMAD.WIDE.U32 R16, R17, UR8, R4 ;  /* 0x0000000811101c25 */ /* 0x002fca000f8e0004 */
[----:B------:R-:W-:Y:S01]  /*0900*/  @P1 IADD3 R17, R17, R13, RZ ;  /* 0x0000000d11111210 */ /* 0x000fe20007ffe0ff */
[----:B--2---:R-:W-:-:S04]  /*0910*/  @!P1 IMAD.WIDE.U32 R8, R4, R11, R8 ;  /* 0x0000000b04089225 */ /* 0x004fc800078e0008 */
[----:B------:R-:W-:Y:S02]  /*0920*/  @!P1 IMAD.MOV.U32 R16, RZ, RZ, R8 ;  /* 0x000000ffff109224 */ /* 0x000fe400078e0008 */
[----:B------:R-:W-:Y:S01]  /*0930*/  @!P1 IMAD.MOV.U32 R17, RZ, RZ, R9 ;  /* 0x000000ffff119224 */ /* 0x000fe200078e0009 */
[----:B------:R-:W-:Y:S06]  /*0940*/  @!P3 BRA `(.L_x_6) ;  /* 0x00000000000cb947 */ /* 0x000fec0003800000 */
[----:B------:R-:W-:Y:S01]  /*0950*/  UCGABAR_WAIT ;  /* 0x0000000000007dc7 */ /* 0x000fe20008000000 */
[----:B------:R-:W-:Y:S01]  /*0960*/  CCTL.IVALL ;  /* 0x00000000ff00798f */ /* 0x000fe20002000000 */
[----:B------:R-:W-:Y:S05]  /*0970*/  BRA `(.L_x_7) ;  /* 0x0000000000047947 */ /* 0x000fea0003800000 */
.L_x_6:
[----:B------:R-:W-:Y:S06]  /*0980*/  BAR.SYNC.DEFER_BLOCKING 0x0 ;  /* 0x0000000000007b1d */ /* 0x000fec0000010000 */
.L_x_7:
[----:B------:R-:W-:Y:S05]  /*0990*/  @!P2 BRA `(.L_x_8) ;  /* 0x000000a000d0a947 */ /* 0x000fea0003800000 */
[----:B------:R-:W-:-:S13]  /*09a0*/  ISETP.GT.U32.AND P0, PT, R6, 0x1, PT ;  /* 0x000000010600780c */ /* 0x000fda0003f04070 */
[----:B0-----:R-:W-:Y:S05]  /*09b0*/  @P0 EXIT ;  /* 0x000000000000094d */ /* 0x001fea0003800000 */
[----:B------:R-:W-:Y:S01]  /*09c0*/  ULDC.64 UR4, c[0x0][0x650] ;  /* 0x0001940000047ab9 */ /* 0x000fe20000000a00 */
[----:B------:R-:W-:Y:S01]  /*09d0*/  PRMT R0, RZ, 0x7610, R0 ;  /* 0x00007610ff007816 */ /* 0x000fe20000000000 */
[----:B------:R-:W-:Y:S01]  /*09e0*/  IMAD.MOV.U32 R152, RZ, RZ, -0x1 ;  /* 0xffffffffff987424 */ /* 0x000fe200078e00ff */
[----:B------:R-:W-:Y:S01]  /*09f0*/  ISETP.GE.U32.AND P0, PT, R16, UR4, PT ;  /* 0x0000000410007c0c */ /* 0x000fe2000bf06070 */
[----:B------:R-:W-:Y:S02]  /*0a00*/  IMAD.MOV.U32 R153, RZ, RZ, -0x1 ;  /* 0xffffffffff997424 */ /* 0x000fe400078e00ff */
[----:B------:R-:W-:Y:S01]  /*0a10*/  IMAD.MOV.U32 R23, RZ, RZ, -0x1 ;  /* 0xffffffffff177424 */ /* 0x000fe200078e00ff */
[----:B------:R-:W-:-:S13]  /*0a20*/  ISETP.GE.U32.AND.EX P0, PT, R17, UR5, PT, P0 ;  /* 0x0000000511007c0c */ /* 0x000fda000bf06100 */
[----:B------:R-:W-:Y:S05]  /*0a30*/  @P0 BRA `(.L_x_9) ;  /* 0x00000004002c0947 */ /* 0x000fea0003800000 */
[----:B------:R-:W0:Y:S01]  /*0a40*/  LDC.64 R24, c[0x0][0x628] ;  /* 0x00018a00ff187b82 */ /* 0x000e220000000a00 */
[----:B------:R-:W-:Y:S02]  /*0a50*/  IMAD.MOV.U32 R8, RZ, RZ, R16 ;  /* 0x000000ffff087224 */ /* 0x000fe400078e0010 */
[----:B------:R-:W-:-:S05]  /*0a60*/  IMAD.MOV.U32 R9, RZ, RZ, R17 ;  /* 0x000000ffff097224 */ /* 0x000fca00078e0011 */
[----:B------:R-:W1:Y:S08]  /*0a70*/  LDC R0, c[0x0][0x630] ;  /* 0x00018c00ff007b82 */ /* 0x000e700000000800 */
[----:B------:R-:W2:Y:S01]  /*0a80*/  LDC.64 R26, c[0x0][0x620] ;  /* 0x00018800ff1a7b82 */ /* 0x000ea20000000a00 */
[----:B0-----:R-:W-:-:S04]  /*0a90*/  ISETP.NE.U32.AND P0, PT, R24, RZ, PT ;  /* 0x000000ff1800720c */ /* 0x001fc80003f05070 */
[----:B------:R-:W-:-:S13]  /*0aa0*/  ISETP.NE.AND.EX P0, PT, R25, RZ, PT, P0 ;  /* 0x000000ff1900720c */ /* 0x000fda0003f05300 */
[----:B-12---:R-:W-:Y:S05]  /*0ab0*/  @!P0 BRA `(.L_x_10) ;  /* 0x0000000000288947 */ /* 0x006fea0003800000 */
[----:B------:R-:W0:Y:S02]  /*0ac0*/  LDC R13, c[0x0][0x634] ;  /* 0x00018d00ff0d7b82 */ /* 0x000e240000000800 */
[----:B0-----:R-:W-:-:S05]  /*0ad0*/  IADD3 R13, P0, R16, R13, RZ ;  /* 0x0000000d100d7210 */ /* 0x001fca0007f1e0ff */
[----:B------:R-:W-:-:S04]  /*0ae0*/  IMAD.X R15, RZ, RZ, R17, P0 ;  /* 0x000000ffff0f7224 */ /* 0x000fc800000e0611 */
[----:B------:R-:W-:-:S04]  /*0af0*/  IMAD.WIDE.U32 R8, R15, R24, RZ ;  /* 0x000000180f087225 */ /* 0x000fc800078e00ff */
[----:B------:R-:W-:-:S04]  /*0b00*/  IMAD.WIDE.U32 R10, P0, R13, R25, R8 ;  /* 0x000000190d0a7225 */ /* 0x000fc80007800008 */
[----:B------:R-:W-:-:S04]  /*0b10*/  IMAD.WIDE.U32 R8, R13, R24, RZ ;  /* 0x000000180d087225 */ /* 0x000fc800078e00ff */
[----:B------:R-:W-:Y:S01]  /*0b20*/  IMAD.X R13, RZ, RZ, RZ, P0 ;  /* 0x000000ffff0d7224 */ /* 0x000fe200000e06ff */
[----:B------:R-:W-:Y:S01]  /*0b30*/  IADD3 RZ, P0, R9, R10, RZ ;  /* 0x0000000a09ff7210 */ /* 0x000fe20007f1e0ff */
[----:B------:R-:W-:-:S04]  /*0b40*/  IMAD.MOV.U32 R12, RZ, RZ, R11 ;  /* 0x000000ffff0c7224 */ /* 0x000fc800078e000b */
[----:B------:R-:W-:-:S08]  /*0b50*/  IMAD.WIDE.U32.X R8, R15, R25, R12, P0 ;  /* 0x000000190f087225 */ /* 0x000fd000000e040c */
.L_x_10:
[----:B------:R-:W0:Y:S01]  /*0b60*/  LDC.64 R24, c[0x0][0x640] ;  /* 0x00019000ff187b82 */ /* 0x000e220000000a00 */
[-CC-:B------:R-:W-:Y:S01]  /*0b70*/  SHF.R.U64 R28, R8, R0.reuse, R9.reuse ;  /* 0x00000000081c7219 */ /* 0x180fe20000001209 */
[----:B------:R-:W-:Y:S01]  /*0b80*/  IMAD R30, R7, R21, R4 ;  /* 0x00000015071e7224 */ /* 0x000fe200078e0204 */
[----:B------:R-:W-:Y:S02]  /*0b90*/  SHF.R.U32.HI R0, RZ, R0, R9 ;  /* 0x00000000ff007219 */ /* 0x000fe40000011609 */
[----:B------:R-:W-:Y:S02]  /*0ba0*/  IADD3 R5, P0, RZ, -R28, RZ ;  /* 0x8000001cff057210 */ /* 0x000fe40007f1e0ff */
[----:B------:R-:W-:Y:S01]  /*0bb0*/  MOV R21, 0x1 ;  /* 0x0000000100157802 */ /* 0x000fe20000000f00 */
[----:B------:R-:W1:Y:S02]  /*0bc0*/  LDC R6, c[0x0][0x618] ;  /* 0x00018600ff067b82 */ /* 0x000e640000000800 */
[----:B------:R-:W-:-:S04]  /*0bd0*/  IMAD.X R9, RZ, RZ, ~R0, P0 ;  /* 0x000000ffff097224 */ /* 0x000fc800000e0e00 */
[-C--:B------:R-:W-:Y:S02]  /*0be0*/  IMAD R0, R9, R26.reuse, RZ ;  /* 0x0000001a09007224 */ /* 0x080fe400078e02ff */
[----:B------:R-:W2:Y:S01]  /*0bf0*/  LDC R11, c[0x0][0x608] ;  /* 0x00018200ff0b7b82 */ /* 0x000ea20000000800 */
[----:B------:R-:W-:-:S04]  /*0c00*/  IMAD.WIDE.U32 R8, R5, R26, R16 ;  /* 0x0000001a05087225 */ /* 0x000fc800078e0010 */
[----:B------:R-:W-:-:S03]  /*0c10*/  IMAD R5, R5, R27, R0 ;  /* 0x0000001b05057224 */ /* 0x000fc600078e0200 */
[----:B------:R-:W3:Y:S01]  /*0c20*/  LDC R12, c[0x0][0x658] ;  /* 0x00019600ff0c7b82 */ /* 0x000ee20000000800 */
[----:B0-----:R-:W-:Y:S01]  /*0c30*/  ISETP.NE.U32.AND P0, PT, R24, RZ, PT ;  /* 0x000000ff1800720c */ /* 0x001fe20003f05070 */
[----:B------:R-:W-:Y:S02]  /*0c40*/  IMAD.IADD R5, R9, 0x1, R5 ;  /* 0x0000000109057824 */ /* 0x000fe400078e0205 */
[----:B------:R-:W-:Y:S01]  /*0c50*/  IMAD.MOV.U32 R9, RZ, RZ, -0x1 ;  /* 0xffffffffff097424 */ /* 0x000fe200078e00ff */
[----:B------:R-:W-:-:S03]  /*0c60*/  ISETP.NE.AND.EX P0, PT, R25, RZ, PT, P0 ;  /* 0x000000ff1900720c */ /* 0x000fc60003f05300 */
[----:B------:R-:W0:Y:S01]  /*0c70*/  LDC R15, c[0x0][0x600] ;  /* 0x00018000ff0f7b82 */ /* 0x000e220000000800 */
[-CC-:B-1----:R-:W-:Y:S02]  /*0c80*/  SHF.R.U64 R13, R8, R6.reuse, R5.reuse ;  /* 0x00000006080d7219 */ /* 0x182fe40000001205 */
[----:B------:R-:W-:-:S05]  /*0c90*/  SHF.R.U32.HI R0, RZ, R6, R5 ;  /* 0x00000006ff007219 */ /* 0x000fca0000011605 */
[----:B------:R-:W1:Y:S01]  /*0ca0*/  LDC R14, c[0x0][0x648] ;  /* 0x00019200ff0e7b82 */ /* 0x000e620000000800 */
[-CC-:B--2---:R-:W-:Y:S02]  /*0cb0*/  SHF.R.U64 R27, R13, R11.reuse, R0.reuse ;  /* 0x0000000b0d1b7219 */ /* 0x184fe40000001200 */
[----:B------:R-:W-:-:S05]  /*0cc0*/  SHF.R.U32.HI R5, RZ, R11, R0 ;  /* 0x0000000bff057219 */ /* 0x000fca0000011600 */
[----:B------:R-:W2:Y:S01]  /*0cd0*/  LDC R20, c[0x0][0x638] ;  /* 0x00018e00ff147b82 */ /* 0x000ea20000000800 */
[-CC-:B---3--:R-:W-:Y:S02]  /*0ce0*/  SHF.R.U64 R26, R27, R12.reuse, R5.reuse ;  /* 0x0000000c1b1a7219 */ /* 0x188fe40000001205 */
[-C--:B------:R-:W-:Y:S02]  /*0cf0*/  SHF.L.U32 R0, R9, R12.reuse, RZ ;  /* 0x0000000c09007219 */ /* 0x080fe400000006ff */
[----:B------:R-:W-:Y:S01]  /*0d00*/  SHF.R.U32.HI R5, RZ, R12, R5 ;  /* 0x0000000cff057219 */ /* 0x000fe20000011605 */
[----:B------:R-:W-:Y:S01]  /*0d10*/  IMAD.MOV.U32 R4, RZ, RZ, R26 ;  /* 0x000000ffff047224 */ /* 0x000fe200078e001a */
[----:B------:R-:W-:Y:S01]  /*0d20*/  LOP3.LUT R10, RZ, R0, RZ, 0x33, !PT ;  /* 0x00000000ff0a7212 */ /* 0x000fe200078e33ff */
[----:B------:R-:W3:Y:S01]  /*0d30*/  LDC R23, c[0x0][0x610] ;  /* 0x00018400ff177b82 */ /* 0x000ee20000000800 */
[----:B------:R-:W-:Y:S05]  /*0d40*/  @!P0 BRA `(.L_x_11) ;  /* 0x0000000000288947 */ /* 0x000fea0003800000 */
[----:B------:R-:W4:Y:S02]  /*0d50*/  LDC R9, c[0x0][0x64c] ;  /* 0x00019300ff097b82 */ /* 0x000f240000000800 */
[----:B----4-:R-:W-:-:S05]  /*0d60*/  IADD3 R9, P0, R26, R9, RZ ;  /* 0x000000091a097210 */ /* 0x010fca0007f1e0ff */
        /* <DEDUP_REMOVED lines=8> */
.L_x_11:
[----:B-1----:R-:W-:Y:S01]  /*0df0*/  SHF.R.U64 R4, R4, R14, R5 ;  /* 0x0000000e04047219 */ /* 0x002fe20000001205 */
[----:B0-----:R-:W-:Y:S01]  /*0e00*/  VIADD R6, R15, 0xffffffff ;  /* 0xffffffff0f067836 */ /* 0x001fe20000000000 */
[----:B------:R-:W-:Y:S02]  /*0e10*/  SHF.L.U32 R0, R21, R12, RZ ;  /* 0x0000000c15007219 */ /* 0x000fe400000006ff */
[----:B------:R-:W-:Y:S01]  /*0e20*/  LOP3.LUT R5, R27, R10, RZ, 0xc0, !PT ;  /* 0x0000000a1b057212 */ /* 0x000fe200078ec0ff */
[----:B------:R-:W-:Y:S01]  /*0e30*/  IMAD.MOV R7, RZ, RZ, -R4 ;  /* 0x000000ffff077224 */ /* 0x000fe200078e0a04 */
[----:B------:R-:W-:Y:S02]  /*0e40*/  SEL R3, R3, R30, !P1 ;  /* 0x0000001e03037207 */ /* 0x000fe40004800000 */
[----:B------:R-:W-:Y:S01]  /*0e50*/  LOP3.LUT R6, R13, R6, RZ, 0xc0, !PT ;  /* 0x000000060d067212 */ /* 0x000fe200078ec0ff */
[----:B------:R-:W-:Y:S02]  /*0e60*/  IMAD R4, R0, R4, R5 ;  /* 0x0000000400047224 */ /* 0x000fe400078e0205 */
[----:B--2---:R-:W-:-:S02]  /*0e70*/  IMAD R0, R7, R20, R26 ;  /* 0x0000001407007224 */ /* 0x004fc400078e021a */
[----:B---3--:R-:W-:Y:S02]  /*0e80*/  IMAD R3, R4, R23, R3 ;  /* 0x0000001704037224 */ /* 0x008fe400078e0203 */
[----:B------:R-:W-:Y:S02]  /*0e90*/  IMAD R152, R0, R15, R6 ;  /* 0x0000000f00987224 */ /* 0x000fe400078e0206 */
[----:B------:R-:W-:Y:S02]  /*0ea0*/  IMAD.MOV.U32 R4, RZ, RZ, 0x1 ;  /* 0x00000001ff047424 */ /* 0x000fe400078e00ff */
[----:B------:R-:W-:Y:S01]  /*0eb0*/  IMAD.MOV.U32 R23, RZ, RZ, R28 ;  /* 0x000000ffff177224 */ /* 0x000fe200078e001c */
[----:B------:R-:W-:Y:S02]  /*0ec0*/  SEL R153, R152, R3, !P1 ;  /* 0x0000000398997207 */ /* 0x000fe40004800000 */
[----:B------:R-:W-:Y:S02]  /*0ed0*/  PRMT R0, R4, 0x7610, R0 ;  /* 0x0000761004007816 */ /* 0x000fe40000000000 */
[----:B------:R-:W-:-:S07]  /*0ee0*/  SEL R152, R3, R152, !P1 ;  /* 0x0000009803987207 */ /* 0x000fce0004800000 */
.L_x_9:
[----:B------:R-:W-:-:S08]  /*0ef0*/  NOP ;  /* 0x0000000000007918 */ /* 0x000fd00000000000 */
[----:B------:R-:W0:Y:S02]  /*0f00*/  USETMAXREG.TRY_ALLOC.CTAPOOL UP0, 0xe8 ;  /* 0x000000e8000079c8 */ /* 0x000e240008000600 */
[----:B0-----:R-:W-:-:S13]  /*0f10*/  PLOP3.LUT P0, PT, PT, PT, UP0, 0x80, 0x0 ;  /* 0x000000000000781c */ /* 0x001fda0003f0f008 */
[----:B------:R-:W-:Y:S05]  /*0f20*/  @!P0 BRA `(.L_x_9) ;  /* 0xfffffffc00f08947 */ /* 0x000fea000383ffff */
[----:B------:R-:W-:Y:S01]  /*0f30*/  ULDC.64 UR4, c[0x0][0x598] ;  /* 0x0001660000047ab9 */ /* 0x000fe20000000a00 */
[----:B------:R-:W-:Y:S01]  /*0f40*/  ULDC.64 UR36, c[0x0][0x208] ;  /* 0x0000820000247ab9 */ /* 0x000fe20000000a00 */
[----:B------:R-:W-:-:S04]  /*0f50*/  ISETP.NE.U32.AND P0, PT, RZ, UR4, PT ;  /* 0x00000004ff007c0c */ /* 0x000fc8000bf05070 */
[----:B------:R-:W-:-:S13]  /*0f60*/  ISETP.NE.AND.EX P0, PT, RZ, UR5, PT, P0 ;  /* 0x00000005ff007c0c */ /* 0x000fda000bf05300 */
[----:B------:R-:W-:Y:S05]  /*0f70*/  @!P0 BRA `(.L_x_12) ;  /* 0x00000000001c8947 */ /* 0x000fea0003800000 */
[----:B------:R-:W0:Y:S02]  /*0f80*/  LDC.64 R4, c[0x0][0x598] ;  /* 0x00016600ff047b82 */ /* 0x000e240000000a00 */
[----:B0-----:R-:W2:Y:S02]  /*0f90*/  LDG.E.64 R4, desc[UR36][R4.64] ;  /* 0x0000002404047981 */ /* 0x001ea4000c1e1b00 */
[----:B--2---:R-:W-:-:S04]  /*0fa0*/  ISETP.NE.U32.AND P0, PT, R4, RZ, PT ;  /* 0x000000ff0400720c */ /* 0x004fc80003f05070 */
[----:B------:R-:W-:-:S13]  /*0fb0*/  ISETP.NE.AND.EX P0, PT, R5, RZ, PT, P0 ;  /* 0x000000ff0500720c */ /* 0x000fda0003f05300 */
[----:B------:R-:W-:Y:S05]  /*0fc0*/  @!P0 BRA `(.L_x_12) ;  /* 0x0000000000088947 */ /* 0x000fea0003800000 */
[----:B------:R0:W5:Y:S01]  /*0fd0*/  LD.E R154, desc[UR36][R4.64] ;  /* 0x00000024049a7980 */ /* 0x000162000c101900 */
[----:B------:R-:W-:Y:S05]  /*0fe0*/  BRA `(.L_x_13) ;  /* 0x0000000000247947 */ /* 0x000fea0003800000 */
.L_x_12:
[----:B------:R-:W-:Y:S02]  /*0ff0*/  ULDC.64 UR4, c[0x0][0x588] ;  /* 0x0001620000047ab9 */ /* 0x000fe40000000a00 */
[----:B------:R-:W-:-:S04]  /*1000*/  ISETP.NE.U32.AND P0, PT, RZ, UR4, PT ;  /* 0x00000004ff007c0c */ /* 0x000fc8000bf05070 */
[----:B------:R-:W-:-:S13]  /*1010*/  ISETP.NE.AND.EX P0, PT, RZ, UR5, PT, P0 ;  /* 0x00000005ff007c0c */ /* 0x000fda000bf05300 */
[----:B------:R-:W-:Y:S05]  /*1020*/  @!P0 BRA `(.L_x_14) ;  /* 0x00000000000c8947 */ /* 0x000fea0003800000 */
[----:B------:R-:W0:Y:S02]  /*1030*/  LDC.64 R154, c[0x0][0x588] ;  /* 0x00016200ff9a7b82 */ /* 0x000e240000000a00 */
[----:B0-----:R1:W5:Y:S01]  /*1040*/  LDG.E R154, desc[UR36][R154.64] ;  /* 0x000000249a9a7981 */ /* 0x001362000c1e1900 */
[----:B------:R-:W-:Y:S05]  /*1050*/  BRA `(.L_x_13) ;  /* 0x0000000000087947 */ /* 0x000fea0003800000 */
.L_x_14:
[----:B------:R-:W-:Y:S02]  /*1060*/  ULDC UR4, c[0x0][0x580] ;  /* 0x0001600000047ab9 */ /* 0x000fe40000000800 */
[----:B------:R-:W-:-:S07]  /*1070*/  IMAD.U32 R154, RZ, RZ, UR4 ;  /* 0x00000004ff9a7e24 */ /* 0x000fce000f8e00ff */
.L_x_13:
[----:B------:R-:W-:Y:S02]  /*1080*/  ULDC.64 UR4, c[0x0][0x5a0] ;  /* 0x0001680000047ab9 */ /* 0x000fe40000000a00 */
[----:B------:R-:W-:-:S04]  /*1090*/  ISETP.NE.U32.AND P0, PT, RZ, UR4, PT ;  /* 0x00000004ff007c0c */ /* 0x000fc8000bf05070 */
[----:B------:R-:W-:-:S13]  /*10a0*/  ISETP.NE.AND.EX P0, PT, RZ, UR5, PT, P0 ;  /* 0x00000005ff007c0c */ /* 0x000fda000bf05300 */
[----:B------:R-:W-:Y:S05]  /*10b0*/  @!P0 BRA `(.L_x_15) ;  /* 0x00000000001c8947 */ /* 0x000fea0003800000 */
[----:B0-----:R-:W0:Y:S02]  /*10c0*/  LDC.64 R4, c[0x0][0x5a0] ;  /* 0x00016800ff047b82 */ /* 0x001e240000000a00 */
[----:B0-----:R-:W2:Y:S02]  /*10d0*/  LDG.E.64 R4, desc[UR36][R4.64] ;  /* 0x0000002404047981 */ /* 0x001ea4000c1e1b00 */
[----:B--2---:R-:W-:-:S04]  /*10e0*/  ISETP.NE.U32.AND P0, PT, R4, RZ, PT ;  /* 0x000000ff0400720c */ /* 0x004fc80003f05070 */
[----:B------:R-:W-:-:S13]  /*10f0*/  ISETP.NE.AND.EX P0, PT, R5, RZ, PT, P0 ;  /* 0x000000ff0500720c */ /* 0x000fda0003f05300 */
[----:B------:R-:W-:Y:S05]  /*1100*/  @!P0 BRA `(.L_x_15) ;  /* 0x0000000000088947 */ /* 0x000fea0003800000 */
[----:B-1----:R0:W5:Y:S01]  /*1110*/  LD.E R155, desc[UR36][R4.64] ;  /* 0x00000024049b7980 */ /* 0x002162000c101900 */
[----:B------:R-:W-:Y:S05]  /*1120*/  BRA `(.L_x_16) ;  /* 0x0000000000247947 */ /* 0x000fea0003800000 */
.L_x_15:
[----:B------:R-:W-:Y:S02]  /*1130*/  ULDC.64 UR4, c[0x0][0x590] ;  /* 0x0001640000047ab9 */ /* 0x000fe40000000a00 */
[----:B------:R-:W-:-:S04]  /*1140*/  ISETP.NE.U32.AND P0, PT, RZ, UR4, PT ;  /* 0x00000004ff007c0c */ /* 0x000fc8000bf05070 */
[----:B------:R-:W-:-:S13]  /*1150*/  ISETP.NE.AND.EX P0, PT, RZ, UR5, PT, P0 ;  /* 0x00000005ff007c0c */ /* 0x000fda000bf05300 */
[----:B------:R-:W-:Y:S05]  /*1160*/  @!P0 BRA `(.L_x_17) ;  /* 0x00000000000c8947 */ /* 0x000fea0003800000 */
[----:B0-----:R-:W1:Y:S02]  /*1170*/  LDC.64 R4, c[0x0][0x590] ;  /* 0x00016400ff047b82 */ /* 0x001e640000000a00 */
[----:B-1----:R1:W5:Y:S01]  /*1180*/  LDG.E R155, desc[UR36][R4.64] ;  /* 0x00000024049b7981 */ /* 0x002362000c1e1900 */
[----:B------:R-:W-:Y:S05]  /*1190*/  BRA `(.L_x_16) ;  /* 0x0000000000087947 */ /* 0x000fea0003800000 */
.L_x_17:
[----:B------:R-:W-:Y:S02]  /*11a0*/  ULDC UR4, c[0x0][0x584] ;  /* 0x0001610000047ab9 */ /* 0x000fe40000000800 */
[----:B-1----:R-:W-:-:S07]  /*11b0*/  IMAD.U32 R155, RZ, RZ, UR4 ;  /* 0x00000004ff9b7e24 */ /* 0x002fce000f8e00ff */
.L_x_16:
[----:B------:R-:W-:-:S13]  /*11c0*/  LOP3.LUT P0, RZ, R0, 0xff, RZ, 0xc0, !PT ;  /* 0x000000ff00ff7812 */ /* 0x000fda000780c0ff */
[----:B------:R-:W-:Y:S05]  /*11d0*/  @!P0 EXIT ;  /* 0x000000000000894d */ /* 0x000fea0003800000 */
[----:B------:R-:W-:Y:S01]  /*11e0*/  ULDC UR4, c[0x0][0x28c] ;  /* 0x0000a30000047ab9 */ /* 0x000fe20000000800 */
[----:B------:R-:W-:Y:S01]  /*11f0*/  LOP3.LUT R164, R19, 0x1, RZ, 0xfc, !PT ;  /* 0x0000000113a47812 */ /* 0x000fe200078efcff */
[----:B------:R-:W-:Y:S01]  /*1200*/  UIADD3 UR4, UR4, 0x1f, URZ ;  /* 0x0000001f04047890 */ /* 0x000fe2000fffe03f */
[----:B------:R-:W-:Y:S01]  /*1210*/  UMOV UR38, URZ ;  /* 0x0000003f00267c82 */ /* 0x000fe20008000000 */
[----:B------:R-:W-:Y:S02]  /*1220*/  UMOV UR39, URZ ;  /* 0x0000003f00277c82 */ /* 0x000fe40008000000 */
[----:B------:R-:W-:-:S04]  /*1230*/  USHF.R.S32.HI UR5, URZ, 0x1f, UR4 ;  /* 0x0000001f3f057899 */ /* 0x000fc80008011404 */
[----:B------:R-:W-:-:S04]  /*1240*/  ULEA.HI UR5, UR5, UR4, URZ, 0x5 ;  /* 0x0000000405057291 */ /* 0x000fc8000f8f283f */
[----:B------:R-:W-:-:S12]  /*1250*/  USHF.R.S32.HI UR40, URZ, 0x5, UR5 ;  /* 0x000000053f287899 */ /* 0x000fd80008011405 */
.L_x_291:
[----:B------:R-:W-:Y:S01]  /*1260*/  LOP3.LUT R0, R18, 0x80, RZ, 0xc0, !PT ;  /* 0x0000008012007812 */ /* 0x000fe200078ec0ff */
[----:B--2---:R-:W2:Y:S01]  /*1270*/  S2UR UR7, SR_CgaCtaId ;  /* 0x00000000000779c3 */ /* 0x004ea20000008800 */
[----:B------:R-:W-:Y:S02]  /*1280*/  UMOV UR6, 0x400 ;  /* 0x0000040000067882 */ /* 0x000fe40000000000 */
[----:B------:R-:W-:-:S06]  /*1290*/  SHF.R.U32.HI R0, RZ, 0x7, R0 ;  /* 0x00000007ff007819 */ /* 0x000fcc0000011600 */
[----:B---3--:R-:W3:Y:S01]  /*12a0*/  SHFL.IDX PT, R0, R0, RZ, 0x1f ;  /* 0x00001fff00007589 */ /* 0x008ee200000e0000 */
[----:B--2---:R-:W-:Y:S01]  /*12b0*/  ULEA UR6, UR7, UR6, 0x18 ;  /* 0x0000000607067291 */ /* 0x004fe2000f8ec03f */
[----:B---3--:R-:W-:-:S13]  /*12c0*/  R2UR UR4, R0 ;  /* 0x00000000000472ca */ /* 0x008fda00000e0000 */
[----:B------:R-:W-:-:S04]  /*12d0*/  ULEA.HI UR5, UR4, UR4, URZ, 0x1 ;  /* 0x0000000404057291 */ /* 0x000fc8000f8f083f */
[----:B------:R-:W-:-:S04]  /*12e0*/  ULOP3.LUT UR5, UR5, 0xffffe, URZ, 0xc0, !UPT ;  /* 0x000ffffe05057892 */ /* 0x000fc8000f8ec03f */
[----:B------:R-:W-:-:S03]  /*12f0*/  UIADD3 UR5, UR4, -UR5, URZ ;  /* 0x8000000504057290 */ /* 0x000fc6000fffe03f */
[----:B------:R-:W-:Y:S01]  /*1300*/  ULDC UR4, c[0x0][0x28c] ;  /* 0x0000a30000047ab9 */ /* 0x000fe20000000800 */
[----:B------:R-:W-:Y:S01]  /*1310*/  ULEA UR5, UR5, UR6, 0xc ;  /* 0x0000000605057291 */ /* 0x000fe2000f8e603f */
[----:B------:R-:W-:-:S03]  /*1320*/  ISETP.LT.AND P0, PT, RZ, UR4, PT ;  /* 0x00000004ff007c0c */ /* 0x000fc6000bf01270 */
[----:B------:R-:W-:-:S04]  /*1330*/  UIADD3 UR5, UR5, 0x180, URZ ;  /* 0x0000018005057890 */ /* 0x000fc8000fffe03f */
[----:B------:R-:W-:-:S04]  /*1340*/  USHF.R.U32.HI UR5, URZ, 0x4, UR5 ;  /* 0x000000043f057899 */ /* 0x000fc80008011605 */
[----:B------:R-:W-:Y:S02]  /*1350*/  ULOP3.LUT UR41, UR5, 0x3fff, URZ, 0xc0, !UPT ;  /* 0x00003fff05297892 */ /* 0x000fe4000f8ec03f */
[----:B-1--45:R-:W-:Y:S10]  /*1360*/  @P0 BRA `(.L_x_18) ;  /* 0x0000000000400947 */ /* 0x032ff40003800000 */
[----:B------:R-:W-:Y:S01]  /*1370*/  MOV R0, 0x0 ;  /* 0x0000000000007802 */ /* 0x000fe20000000f00 */
[----:B------:R-:W-:Y:S01]  /*1380*/  ULDC.64 UR4, c[0x4][0x68] ;  /* 0x01001a0000047ab9 */ /* 0x000fe20000000a00 */
[----:B------:R-:W-:Y:S01]  /*1390*/  ULDC.64 UR6, c[0x4][0x8] ;  /* 0x0100020000067ab9 */ /* 0x000fe20000000a00 */
[----:B01----:R-:W-:Y:S01]  /*13a0*/  IMAD.U32 R4, RZ, RZ, UR4 ;  /* 0x00000004ff047e24 */ /* 0x003fe2000f8e00ff */
[----:B------:R0:W1:Y:S01]  /*13b0*/  LDC.64 R14, c[0x4][R0] ;  /* 0x01000000000e7b82 */ /* 0x0000620000000a00 */
[----:B------:R-:W-:Y:S01]  /*13c0*/  IMAD.U32 R5, RZ, RZ, UR5 ;  /* 0x00000005ff057e24 */ /* 0x000fe2000f8e00ff */
[----:B------:R-:W-:Y:S01]  /*13d0*/  ULDC.64 UR4, c[0x4][0x70] ;  /* 0x01001c0000047ab9 */ /* 0x000fe20000000a00 */
[----:B------:R-:W-:Y:S01]  /*13e0*/  IMAD.U32 R10, RZ, RZ, UR6 ;  /* 0x00000006ff0a7e24 */ /* 0x000fe2000f8e00ff */
[----:B------:R-:W-:Y:S01]  /*13f0*/  MOV R7, UR5 ;  /* 0x0000000500077c02 */ /* 0x000fe20008000f00 */
[----:B------:R-:W-:Y:S02]  /*1400*/  IMAD.U32 R6, RZ, RZ, UR4 ;  /* 0x00000004ff067e24 */ /* 0x000fe4000f8e00ff */
[----:B------:R-:W-:-:S02]  /*1410*/  IMAD.U32 R11, RZ, RZ, UR7 ;  /* 0x00000007ff0b7e24 */ /* 0x000fc4000f8e00ff */
[----:B------:R-:W-:Y:S02]  /*1420*/  IMAD.MOV.U32 R8, RZ, RZ, 0x1e1 ;  /* 0x000001e1ff087424 */ /* 0x000fe400078e00ff */
[----:B------:R-:W-:Y:S02]  /*1430*/  IMAD.MOV.U32 R12, RZ, RZ, 0x1 ;  /* 0x00000001ff0c7424 */ /* 0x000fe400078e00ff */
[----:B0-----:R-:W-:-:S07]  /*1440*/  IMAD.MOV.U32 R13, RZ, RZ, RZ ;  /* 0x000000ffff0d7224 */ /* 0x001fce00078e00ff */
[----:B------:R-:W-:-:S07]  /*1450*/  LEPC R20, `(.L_x_18) ;  /* 0x000000001014794e */ /* 0x000fce0000000000 */
[----:B-1---5:R-:W-:Y:S05]  /*1460*/  CALL.ABS.NOINC R14 ;  /* 0x000000000e007343 */ /* 0x022fea0003c00000 */
.L_x_18:
[----:B------:R-:W-:-:S13]  /*1470*/  ISETP.NE.AND P0, PT, R164, 0x3, PT ;  /* 0x00000003a400780c */ /* 0x000fda0003f05270 */
[----:B------:R-:W-:Y:S05]  /*1480*/  @!P0 BRA `(.L_x_19) ;  /* 0x0000000000048947 */ /* 0x000fea0003800000 */
[----:B------:R-:W-:Y:S01]  /*1490*/  BPT.TRAP 0x1 ;  /* 0x000000040000795c */ /* 0x000fe20000300000 */
.L_x_19:
[----:B------:R-:W2:Y:S01]  /*14a0*/  S2UR UR5, SR_CgaCtaId ;  /* 0x00000000000579c3 */ /* 0x000ea20000008800 */
[----:B------:R-:W-:Y:S01]  /*14b0*/  UMOV UR4, 0x400 ;  /* 0x0000040000047882 */ /* 0x000fe20000000000 */
[----:B------:R-:W-:Y:S02]  /*14c0*/  IMAD.U32 R0, RZ, RZ, UR38 ;  /* 0x00000026ff007e24 */ /* 0x000fe4000f8e00ff */
[----:B------:R-:W-:-:S03]  /*14d0*/  IMAD.U32 R3, RZ, RZ, UR39 ;  /* 0x00000027ff037e24 */ /* 0x000fc6000f8e00ff */
[----:B------:R-:W-:Y:S01]  /*14e0*/  SHF.L.U32 R0, R0, 0x1f, RZ ;  /* 0x0000001f00007819 */ /* 0x000fe200000006ff */
[----:B--2---:R-:W-:-:S06]  /*14f0*/  ULEA UR4, UR5, UR4, 0x18 ;  /* 0x0000000405047291 */ /* 0x004fcc000f8ec03f */
[----:B------:R-:W-:-:S04]  /*1500*/  IMAD.U32 R6, RZ, RZ, UR4 ;  /* 0x00000004ff067e24 */ /* 0x000fc8000f8e00ff */
[----:B------:R-:W-:-:S04]  /*1510*/  IMAD R3, R3, 0x8, R6 ;  /* 0x0000000803037824 */ /* 0x000fc800078e0206 */
[----:B------:R2:W3:Y:S01]  /*1520*/  SYNCS.PHASECHK.TRANS64.TRYWAIT P1, [R3+URZ], R0 ;  /* 0x00000000030075a7 */ /* 0x0004e2000802017f */
[----:B------:R-:W-:Y:S05]  /*1530*/  @!P0 BRA `(.L_x_20) ;  /* 0x0000000000048947 */ /* 0x000fea0003800000 */
[----:B------:R-:W-:Y:S01]  /*1540*/  BPT.TRAP 0x1 ;  /* 0x000000040000795c */ /* 0x000fe20000300000 */
.L_x_20:
[----:B---3--:R-:W-:Y:S05]  /*1550*/  @P1 BRA `(.L_x_21) ;  /* 0x0000000000081947 */ /* 0x008fea0003800000 */
[----:B------:R-:W3:Y:S02]  /*1560*/  SYNCS.PHASECHK.TRANS64.TRYWAIT P1, [R3+URZ], R0 ;  /* 0x00000000030075a7 */ /* 0x000ee4000802017f */
[----:B---3--:R-:W-:Y:S05]  /*1570*/  @!P1 BRA `(.L_x_22) ;  /* 0x000000ac00ec9947 */ /* 0x008fea0003800000 */
.L_x_21:
[----:B------:R-:W-:-:S04]  /*1580*/  UISETP.LT.AND UP0, UPT, UR40, 0x1, UPT ;  /* 0x000000012800788c */ /* 0x000fc8000bf01270 */
[----:B------:R-:W-:-:S06]  /*1590*/  USEL UR4, UR40, 0x1, UP0 ;  /* 0x0000000128047887 */ /* 0x000fcc0008000000 */
[----:B--23--:R-:W-:Y:S01]  /*15a0*/  IMAD.U32 R0, RZ, RZ, UR4 ;  /* 0x00000004ff007e24 */ /* 0x00cfe2000f8e00ff */
[----:B------:R-:W-:Y:S05]  /*15b0*/  WARPSYNC.ALL ;  /* 0x0000000000007948 */ /* 0x000fea0003800000 */
[----:B------:R-:W-:-:S04]  /*15c0*/  IADD3 R0, -R0, UR40, RZ ;  /* 0x0000002800007c10 */ /* 0x000fc8000fffe1ff */
[----:B------:R-:W-:Y:S02]  /*15d0*/  ISETP.GE.AND P1, PT, R0, 0x1, PT ;  /* 0x000000010000780c */ /* 0x000fe40003f26270 */
[----:B------:R-:W-:Y:S01]  /*15e0*/  R2UR UR4, R6 ;  /* 0x00000000060472ca */ /* 0x000fe200000e0000 */
[----:B------:R-:W-:Y:S01]  /*15f0*/  WARPGROUP.ARRIVE ;  /* 0x00000000000079c5 */ /* 0x000fe20000000000 */
[----:B------:R-:W-:Y:S01]  /*1600*/  UMOV UR9, 0x80000020 ;  /* 0x8000002000097882 */ /* 0x000fe20000000000 */
[----:B------:R-:W-:-:S10]  /*1610*/  UMOV UR11, 0x80000020 ;  /* 0x80000020000b7882 */ /* 0x000fd40000000000 */
[----:B------:R-:W-:-:S04]  /*1620*/  UIADD3 UR4, UR4, 0x24180, URZ ;  /* 0x0002418004047890 */ /* 0x000fc8000fffe03f */
[----:B------:R-:W-:-:S04]  /*1630*/  USHF.R.U32.HI UR4, URZ, 0x4, UR4 ;  /* 0x000000043f047899 */ /* 0x000fc80008011604 */
[----:B------:R-:W-:Y:S02]  /*1640*/  ULOP3.LUT UR5, UR4, 0x3fff, URZ, 0xc0, !UPT ;  /* 0x00003fff04057892 */ /* 0x000fe4000f8ec03f */
[----:B------:R-:W-:Y:S02]  /*1650*/  ULOP3.LUT UR4, UR41, 0x10000, URZ, 0xfc, !UPT ;  /* 0x0001000029047892 */ /* 0x000fe4000f8efc3f */
[----:B------:R-:W-:Y:S02]  /*1660*/  ULOP3.LUT UR5, UR5, 0x10000, URZ, 0xfc, !UPT ;  /* 0x0001000005057892 */ /* 0x000fe4000f8efc3f */
[----:B------:R-:W-:Y:S02]  /*1670*/  ULEA UR6, UR39, UR4, 0xa ;  /* 0x0000000427067291 */ /* 0x000fe4000f8e503f */
[----:B------:R-:W-:-:S05]  /*1680*/  ULEA UR7, UR39, UR5, 0x9 ;  /* 0x0000000527077291 */ /* 0x000fca000f8e483f */
[----:B------:R-:W-:Y:S02]  /*1690*/  UMOV UR8, UR6 ;  /* 0x0000000600087c82 */ /* 0x000fe40008000000 */
[----:B------:R-:W-:Y:S02]  /*16a0*/  UMOV UR10, UR7 ;  /* 0x00000007000a7c82 */ /* 0x000fe40008000000 */
[----:B------:R-:W-:Y:S01]  /*16b0*/  HGMMA.64x128x16.F32.BF16 R88, gdesc[UR8], RZ, !UPT, gsb0 ;  /* 0x01e00000085879f0 */ /* 0x000fe2000c0018ff */
[----:B------:R-:W-:Y:S01]  /*16c0*/  UIADD3 UR8, UR6, 0x200, URZ ;  /* 0x0000020006087890 */ /* 0x000fe2000fffe03f */
[----:B------:R-:W-:Y:S01]  /*16d0*/  UMOV UR9, 0x80000020 ;  /* 0x8000002000097882 */ /* 0x000fe20000000000 */
[----:B------:R-:W-:Y:S02]  /*16e0*/  WARPGROUP.DEPBAR.LE gsb0, 0x0 ;  /* 0x00008000000079c5 */ /* 0x000fe40000010000 */
[----:B------:R-:W-:-:S07]  /*16f0*/  WARPGROUP.ARRIVE ;  /* 0x00000000000079c5 */ /* 0x000fce0000000000 */
[----:B------:R-:W-:Y:S01]  /*1700*/  HGMMA.64x128x16.F32.BF16 R24, gdesc[UR8], RZ, !UPT, gsb0 ;  /* 0x01e00000081879f0 */ /* 0x000fe2000c0018ff */
[----:B------:R-:W-:Y:S02]  /*1710*/  UIADD3 UR8, UR6, 0x2, URZ ;  /* 0x0000000206087890 */ /* 0x000fe4000fffe03f */
[----:B------:R-:W-:Y:S01]  /*1720*/  UIADD3 UR10, UR7, 0x2, URZ ;  /* 0x00000002070a7890 */ /* 0x000fe2000fffe03f */
[----:B------:R-:W-:Y:S01]  /*1730*/  UMOV UR9, 0x80000020 ;  /* 0x8000002000097882 */ /* 0x000fe20000000000 */
[----:B------:R-:W-:Y:S01]  /*1740*/  UMOV UR11, 0x80000020 ;  /* 0x80000020000b7882 */ /* 0x000fe20000000000 */
[----:B------:R-:W-:Y:S02]  /*1750*/  WARPGROUP.DEPBAR.LE gsb0, 0x0 ;  /* 0x00008000000079c5 */ /* 0x000fe40000010000 */
[----:B------:R-:W-:-:S06]  /*1760*/  WARPGROUP.ARRIVE ;  /* 0x00000000000079c5 */ /* 0x000fcc0000000000 */
[----:B------:R-:W-:Y:S01]  /*1770*/  HGMMA.64x128x16.F32.BF16 R88, gdesc[UR8], R88, gsb0 ;  /* 0x01e00000085879f0 */ /* 0x000fe20008001858 */
[----:B------:R-:W-:Y:S01]  /*1780*/  UIADD3 UR8, UR6, 0x202, URZ ;  /* 0x0000020206087890 */ /* 0x000fe2000fffe03f */
[----:B------:R-:W-:Y:S01]  /*1790*/  UMOV UR9, 0x80000020 ;  /* 0x8000002000097882 */ /* 0x000fe20000000000 */
[----:B------:R-:W-:Y:S02]  /*17a0*/  WARPGROUP.DEPBAR.LE gsb0, 0x0 ;  /* 0x00008000000079c5 */ /* 0x000fe40000010000 */
[----:B------:R-:W-:-:S07]  /*17b0*/  WARPGROUP.ARRIVE ;  /* 0x00000000000079c5 */ /* 0x000fce0000000000 */
[----:B------:R-:W-:Y:S03]  /*17c0*/  HGMMA.64x128x16.F32.BF16 R24, gdesc[UR8], R24, gsb0 ;  /* 0x01e00000081879f0 */ /* 0x000fe60008001818 */
[----:B------:R-:W-:Y:S02]  /*17d0*/  WARPGROUP.DEPBAR.LE gsb0, 0x0 ;  /* 0x00008000000079c5 */ /* 0x000fe40000010000 */
[----:B------:R-:W-:Y:S05]  /*17e0*/  @!P1 BRA `(.L_x_23) ;  /* 0x0000000400149947 */ /* 0x000fea0003800000 */
[----:B------:R-:W-:Y:S02]  /*17f0*/  UIADD3 UR6, UR39, 0x1, URZ ;  /* 0x0000000127067890 */ /* 0x000fe4000fffe03f */
[----:B------:R-:W-:Y:S02]  /*1800*/  IMAD.U32 R3, RZ, RZ, UR39 ;  /* 0x00000027ff037e24 */ /* 0x000fe4000f8e00ff */
[----:B------:R-:W-:-:S04]  /*1810*/  UISETP.NE.AND UP0, UPT, UR6, 0x9, UPT ;  /* 0x000000090600788c */ /* 0x000fc8000bf05270 */
[----:B------:R-:W-:Y:S02]  /*1820*/  USEL UR7, URZ, 0x1, UP0 ;  /* 0x000000013f077887 */ /* 0x000fe40008000000 */
[----:B------:R-:W-:Y:S02]  /*1830*/  USEL UR6, UR6, URZ, UP0 ;  /* 0x0000003f06067287 */ /* 0x000fe40008000000 */
[----:B------:R-:W-:-:S06]  /*1840*/  ULOP3.LUT UR7, UR38, UR7, URZ, 0x3c, !UPT ;  /* 0x0000000726077292 */ /* 0x000fcc000f8e3c3f */
[----:B------:R-:W-:-:S07]  /*1850*/  IMAD.U32 R7, RZ, RZ, UR7 ;  /* 0x00000007ff077e24 */ /* 0x000fce000f8e00ff */
.L_x_30:
[----:B------:R-:W-:Y:S05]  /*1860*/  @!P0 BRA `(.L_x_24) ;  /* 0x0000000000048947 */ /* 0x000fea0003800000 */
[----:B------:R-:W-:Y:S01]  /*1870*/  BPT.TRAP 0x1 ;  /* 0x000000040000795c */ /* 0x000fe20000300000 */
.L_x_24:
[----:B------:R-:W2:Y:S01]  /*1880*/  S2UR UR8, SR_CgaCtaId ;  /* 0x00000000000879c3 */ /* 0x000ea20000008800 */
[----:B------:R-:W-:Y:S01]  /*1890*/  UMOV UR7, 0x400 ;  /* 0x0000040000077882 */ /* 0x000fe20000000000 */
[----:B01----:R-:W-:Y:S01]  /*18a0*/  IMAD.U32 R5, RZ, RZ, UR6 ;  /* 0x00000006ff057e24 */ /* 0x003fe2000f8e00ff */
[----:B------:R-:W-:Y:S01]  /*18b0*/  SHF.L.U32 R4, R7, 0x1f, RZ ;  /* 0x0000001f07047819 */ /* 0x000fe200000006ff */
[----:B--2---:R-:W-:-:S06]  /*18c0*/  ULEA UR7, UR8, UR7, 0x18 ;  /* 0x0000000708077291 */ /* 0x004fcc000f8ec03f */
[----:B------:R-:W-:-:S05]  /*18d0*/  MOV R6, UR7 ;  /* 0x0000000700067c02 */ /* 0x000fca0008000f00 */
[----:B------:R-:W-:-:S04]  /*18e0*/  IMAD R5, R5, 0x8, R6 ;  /* 0x0000000805057824 */ /* 0x000fc800078e0206 */
[----:B------:R0:W1:Y:S01]  /*18f0*/  SYNCS.PHASECHK.TRANS64.TRYWAIT P1, [R5+URZ], R4 ;  /* 0x00000004050075a7 */ /* 0x000062000802017f */
[----:B------:R-:W-:Y:S05]  /*1900*/  @!P0 BRA `(.L_x_25) ;  /* 0x0000000000048947 */ /* 0x000fea0003800000 */
[----:B------:R-:W-:Y:S01]  /*1910*/  BPT.TRAP 0x1 ;  /* 0x000000040000795c */ /* 0x000fe20000300000 */
.L_x_25:
[----:B-1----:R-:W-:Y:S05]  /*1920*/  @P1 BRA `(.L_x_26) ;  /* 0x0000000000081947 */ /* 0x002fea0003800000 */
[----:B------:R-:W1:Y:S02]  /*1930*/  SYNCS.PHASECHK.TRANS64.TRYWAIT P1, [R5+URZ], R4 ;  /* 0x00000004050075a7 */ /* 0x000e64000802017f */
[----:B-1----:R-:W-:Y:S05]  /*1940*/  @!P1 BRA `(.L_x_27) ;  /* 0x000000ac000c9947 */ /* 0x002fea0003800000 */
.L_x_26:
[----:B------:R-:W-:Y:S01]  /*1950*/  ULEA UR7, UR6, UR4, 0xa ;  /* 0x0000000406077291 */ /* 0x000fe2000f8e503f */
[----:B------:R-:W-:Y:S01]  /*1960*/  WARPGROUP.ARRIVE ;  /* 0x00000000000079c5 */ /* 0x000fe20000000000 */
[----:B------:R-:W-:Y:S01]  /*1970*/  ULEA UR12, UR6, UR5, 0x9 ;  /* 0x00000005060c7291 */ /* 0x000fe2000f8e483f */
[----:B------:R-:W-:Y:S01]  /*1980*/  UMOV UR9, 0x80000020 ;  /* 0x8000002000097882 */ /* 0x000fe20000000000 */
[----:B------:R-:W-:-:S03]  /*1990*/  UMOV UR11, 0x80000020 ;  /* 0x80000020000b7882 */ /* 0x000fc60000000000 */
[----:B------:R-:W-:Y:S02]  /*19a0*/  UMOV UR8, UR7 ;  /* 0x0000000700087c82 */ /* 0x000fe40008000000 */
[----:B------:R-:W-:Y:S02]  /*19b0*/  UMOV UR10, UR12 ;  /* 0x0000000c000a7c82 */ /* 0x000fe40008000000 */
[----:B------:R-:W-:Y:S01]  /*19c0*/  HGMMA.64x128x16.F32.BF16 R88, gdesc[UR8], R88, gsb0 ;  /* 0x01e00000085879f0 */ /* 0x000fe20008001858 */
[----:B------:R-:W-:Y:S01]  /*19d0*/  UIADD3 UR8, UR7, 0x200, URZ ;  /* 0x0000020007087890 */ /* 0x000fe2000fffe03f */
[----:B------:R-:W-:Y:S01]  /*19e0*/  UMOV UR9, 0x80000020 ;  /* 0x8000002000097882 */ /* 0x000fe20000000000 */
[----:B------:R-:W-:Y:S02]  /*19f0*/  WARPGROUP.DEPBAR.LE gsb0, 0x0 ;  /* 0x00008000000079c5 */ /* 0x000fe40000010000 */
[----:B------:R-:W-:-:S07]  /*1a00*/  WARPGROUP.ARRIVE ;  /* 0x00000000000079c5 */ /* 0x000fce0000000000 */
[----:B------:R-:W-:Y:S01]  /*1a10*/  HGMMA.64x128x16.F32.BF16 R24, gdesc[UR8], R24, gsb0 ;  /* 0x01e00000081879f0 */ /* 0x000fe20008001818 */
        /* <DEDUP_REMOVED lines=14> */
[----:B------:R-:W-:Y:S01]  /*1b00*/  BPT.TRAP 0x1 ;  /* 0x000000040000795c */ /* 0x000fe20000300000 */
.L_x_28:
[----:B------:R-:W-:-:S13]  /*1b10*/  ISETP.NE.AND P1, PT, R156, RZ, PT ;  /* 0x000000ff9c00720c */ /* 0x000fda0003f25270 */
[----:B01----:R-:W-:-:S04]  /*1b20*/  @P1 IMAD R4, R3, 0x8, R6 ;  /* 0x0000000803041824 */ /* 0x003fc800078e0206 */
[----:B------:R-:W-:-:S05]  /*1b30*/  @P1 VIADD R5, R4, 0x48 ;  /* 0x0000004804051836 */ /* 0x000fca0000000000 */
[----:B------:R-:W-:-:S04]  /*1b40*/  @P1 PRMT R5, R22, 0x654, R5 ;  /* 0x0000065416051816 */ /* 0x000fc80000000005 */
[----:B------:R0:W-:Y:S01]  /*1b50*/  @P1 SYNCS.ARRIVE.TRANS64.RED.A1T0 RZ, [R5+URZ], RZ ;  /* 0x000000ff05ff19a7 */ /* 0x0001e2000810043f */
[----:B------:R-:W-:-:S13]  /*1b60*/  ISETP.GT.U32.AND P1, PT, R19, 0x1, PT ;  /* 0x000000011300780c */ /* 0x000fda0003f24070 */
[----:B0-----:R-:W-:Y:S05]  /*1b70*/  @P1 BRA `(.L_x_29) ;  /* 0x0000000000041947 */ /* 0x001fea0003800000 */
[----:B------:R-:W-:Y:S01]  /*1b80*/  BPT.TRAP 0x1 ;  /* 0x000000040000795c */ /* 0x000fe20000300000 */
.L_x_29:
[----:B------:R-:W-:Y:S01]  /*1b90*/  UIADD3 UR6, UR6, 0x1, URZ ;  /* 0x0000000106067890 */ /* 0x000fe2000fffe03f */
[C---:B------:R-:W-:Y:S01]  /*1ba0*/  ISETP.GT.AND P2, PT, R0.reuse, 0x1, PT ;  /* 0x000000010000780c */ /* 0x040fe20003f44270 */
[----:B------:R-:W-:Y:S02]  /*1bb0*/  VIADD R3, R3, 0x1 ;  /* 0x0000000103037836 */ /* 0x000fe40000000000 */
[----:B------:R-:W-:Y:S01]  /*1bc0*/  UISETP.NE.AND UP0, UPT, UR6, 0x9, UPT ;  /* 0x000000090600788c */ /* 0x000fe2000bf05270 */
[----:B------:R-:W-:Y:S02]  /*1bd0*/  VIADD R0, R0, 0xffffffff ;  /* 0xffffffff00007836 */ /* 0x000fe40000000000 */
[C---:B------:R-:W-:Y:S01]  /*1be0*/  ISETP.NE.AND P1, PT, R3.reuse, 0x9, PT ;  /* 0x000000090300780c */ /* 0x040fe20003f25270 */
[----:B------:R-:W-:Y:S02]  /*1bf0*/  USEL UR7, URZ, 0x1, UP0 ;  /* 0x000000013f077887 */ /* 0x000fe40008000000 */
[----:B------:R-:W-:Y:S01]  /*1c00*/  USEL UR6, UR6, URZ, UP0 ;  /* 0x0000003f06067287 */ /* 0x000fe20008000000 */
[----:B------:R-:W-:-:S03]  /*1c10*/  SEL R3, R3, RZ, P1 ;  /* 0x000000ff03037207 */ /* 0x000fc60000800000 */
[----:B------:R-:W-:Y:S01]  /*1c20*/  LOP3.LUT R7, R7, UR7, RZ, 0x3c, !PT ;  /* 0x0000000707077c12 */ /* 0x000fe2000f8e3cff */
[----:B------:R-:W-:Y:S07]  /*1c30*/  @P2 BRA `(.L_x_30) ;  /* 0xfffffffc00082947 */ /* 0x000fee000383ffff */
.L_x_23:
[----:B------:R-:W2:Y:S02]  /*1c40*/  LDC R0, c[0x0][0x28c] ;  /* 0x0000a300ff007b82 */ /* 0x000ea40000000800 */
[----:B--2---:R-:W-:-:S13]  /*1c50*/  ISETP.GE.AND P1, PT, R0, 0x1, PT ;  /* 0x000000010000780c */ /* 0x004fda0003f26270 */
[----:B------:R-:W-:Y:S05]  /*1c60*/  @!P1 BRA `(.L_x_31) ;  /* 0x0000000000509947 */ /* 0x000fea0003800000 */
[----:B------:R-:W-:Y:S05]  /*1c70*/  @!P0 BRA `(.L_x_32) ;  /* 0x0000000000048947 */ /* 0x000fea0003800000 */
[----:B------:R-:W-:Y:S01]  /*1c80*/  BPT.TRAP 0x1 ;  /* 0x000000040000795c */ /* 0x000fe20000300000 */
.L_x_32:
[----:B------:R-:W-:Y:S01]  /*1c90*/  ISETP.NE.AND P1, PT, R156, RZ, PT ;  /* 0x000000ff9c00720c */ /* 0x000fe20003f25270 */
[----:B------:R-:W-:Y:S01]  /*1ca0*/  BSSY B0, `(.L_x_33) ;  /* 0x000000e000007945 */ /* 0x000fe20003800000 */
[----:B------:R-:W-:-:S11]  /*1cb0*/  ISETP.GT.U32.AND P0, PT, R19, 0x1, PT ;  /* 0x000000011300780c */ /* 0x000fd60003f04070 */
[----:B------:R-:W-:Y:S05]  /*1cc0*/  @!P1 BRA `(.L_x_34) ;  /* 0x00000000002c9947 */ /* 0x000fea0003800000 */
[----:B------:R-:W-:-:S04]  /*1cd0*/  UISETP.LT.AND UP0, UPT, UR40, 0x1, UPT ;  /* 0x000000012800788c */ /* 0x000fc8000bf01270 */
[----:B------:R-:W-:-:S04]  /*1ce0*/  USEL UR6, UR40, 0x1, UP0 ;  /* 0x0000000128067887 */ /* 0x000fc80008000000 */
[----:B------:R-:W-:-:S04]  /*1cf0*/  UIADD3 UR6, UR39, UR40, -UR6 ;  /* 0x0000002827067290 */ /* 0x000fc8000fffe806 */
[----:B------:R-:W-:-:S04]  /*1d00*/  UIMAD.WIDE.U32 UR4, UR6, 0x38e38e39, URZ ;  /* 0x38e38e39060478a5 */ /* 0x000fc8000f8e003f */
[----:B------:R-:W-:-:S04]  /*1d10*/  USHF.R.U32.HI UR4, URZ, 0x1, UR5 ;  /* 0x000000013f047899 */ /* 0x000fc80008011605 */
[----:B------:R-:W-:-:S06]  /*1d20*/  UIMAD UR6, UR4, -0x9, UR6 ;  /* 0xfffffff7040678a4 */ /* 0x000fcc000f8e0206 */
[----:B------:R-:W-:-:S04]  /*1d30*/  IMAD.U32 R3, RZ, RZ, UR6 ;  /* 0x00000006ff037e24 */ /* 0x000fc8000f8e00ff */
[----:B------:R-:W-:-:S04]  /*1d40*/  IMAD R0, R3, 0x8, R6 ;  /* 0x0000000803007824 */ /* 0x000fc800078e0206 */
[----:B------:R-:W-:-:S05]  /*1d50*/  VIADD R3, R0, 0x48 ;  /* 0x0000004800037836 */ /* 0x000fca0000000000 */
[----:B------:R-:W-:-:S04]  /*1d60*/  PRMT R3, R22, 0x654, R3 ;  /* 0x0000065416037816 */ /* 0x000fc80000000003 */
[----:B------:R2:W-:Y:S03]  /*1d70*/  SYNCS.ARRIVE.TRANS64.RED.A1T0 RZ, [R3+URZ], RZ ;  /* 0x000000ff03ff79a7 */ /* 0x0005e6000810043f */
.L_x_34:
[----:B------:R-:W-:Y:S05]  /*1d80*/  BSYNC B0 ;  /* 0x0000000000007941 */ /* 0x000fea0003800000 */
.L_x_33:
[----:B------:R-:W-:Y:S05]  /*1d90*/  @P0 BRA `(.L_x_31) ;  /* 0x0000000000040947 */ /* 0x000fea0003800000 */
[----:B------:R-:W-:Y:S01]  /*1da0*/  BPT.TRAP 0x1 ;  /* 0x000000040000795c */ /* 0x000fe20000300000 */
.L_x_31:
[----:B------:R-:W3:Y:S01]  /*1db0*/  LDC R6, c[0x0][0x288] ;  /* 0x0000a200ff067b82 */ /* 0x000ee20000000800 */
[--C-:B------:R-:W-:Y:S01]  /*1dc0*/  SHF.R.U32.HI R0, RZ, 0x2, R18.reuse ;  /* 0x00000002ff007819 */ /* 0x100fe20000011612 */
[----:B------:R-:W-:Y:S01]  /*1dd0*/  UIADD3 UR39, UR40, UR39, URZ ;  /* 0x0000002728277290 */ /* 0x000fe2000fffe03f */
[----:B01----:R-:W-:Y:S01]  /*1de0*/  SHF.R.U32.HI R5, RZ, 0x7, R18 ;  /* 0x00000007ff057819 */ /* 0x003fe20000011612 */
[----:B------:R-:W-:Y:S01]  /*1df0*/  ULDC UR7, c[0x0][0x284] ;  /* 0x0000a10000077ab9 */ /* 0x000fe20000000800 */
[----:B--2---:R-:W-:Y:S01]  /*1e00*/  LOP3.LUT R3, R0, 0x7, RZ, 0xc0, !PT ;  /* 0x0000000700037812 */ /* 0x004fe200078ec0ff */
[----:B------:R-:W-:Y:S01]  /*1e10*/  UISETP.GT.U32.AND UP0, UPT, UR39, 0x8, UPT ;  /* 0x000000082700788c */ /* 0x000fe2000bf04070 */
[----:B------:R-:W-:Y:S01]  /*1e20*/  LOP3.LUT R0, R5, 0x1, RZ, 0xc0, !PT ;  /* 0x0000000105007812 */ /* 0x000fe200078ec0ff */
[----:B------:R-:W-:Y:S01]  /*1e30*/  UISETP.GE.U32.AND UP1, UPT, UR40, 0x9, UPT ;  /* 0x000000092800788c */ /* 0x000fe2000bf26070 */
[----:B------:R-:W-:Y:S01]  /*1e40*/  LOP3.LUT R4, R18, 0x60, RZ, 0xc0, !PT ;  /* 0x0000006012047812 */ /* 0x000fe200078ec0ff */
[----:B------:R-:W-:Y:S01]  /*1e50*/  UISETP.LT.U32.AND UP0, UPT, UR40, 0x9, UP0 ;  /* 0x000000092800788c */ /* 0x000fe20008701070 */
[----:B------:R-:W-:Y:S01]  /*1e60*/  SHF.R.S32.HI R15, RZ, 0x1f, R23 ;  /* 0x0000001fff0f7819 */ /* 0x000fe20000011417 */
[----:B------:R-:W-:Y:S01]  /*1e70*/  IMAD.SHL.U32 R10, R0, 0x40, RZ ;  /* 0x00000040000a7824 */ /* 0x000fe200078e00ff */
[----:B------:R-:W-:Y:S01]  /*1e80*/  SHF.R.U32.HI R8, RZ, 0x1, R4 ;  /* 0x00000001ff087819 */ /* 0x000fe20000011604 */
[----:B------:R-:W-:Y:S01]  /*1e90*/  ULDC.64 UR8, c[0x0][0x5d0] ;  /* 0x0001740000087ab9 */ /* 0x000fe20000000a00 */
[----:B------:R-:W-:Y:S01]  /*1ea0*/  LOP3.LUT R4, R18, 0x3, RZ, 0xc0, !PT ;  /* 0x0000000312047812 */ /* 0x000fe200078ec0ff */
[----:B------:R-:W-:Y:S01]  /*1eb0*/  UIMAD.WIDE.U32 UR4, UR39, 0x38e38e39, URZ ;  /* 0x38e38e39270478a5 */ /* 0x000fe2000f8e003f */
[--C-:B------:R-:W-:Y:S01]  /*1ec0*/  IADD3 R5, RZ, -R8, -R3.reuse ;  /* 0x80000008ff057210 */ /* 0x100fe20007ffe803 */
[----:B------:R-:W-:Y:S01]  /*1ed0*/  USEL UR6, URZ, 0x1, !UP0 ;  /* 0x000000013f067887 */ /* 0x000fe2000c000000 */
[----:B------:R-:W-:Y:S01]  /*1ee0*/  LOP3.LUT R165, R10, 0x40, R3, 0xe2, !PT ;  /* 0x000000400aa57812 */ /* 0x000fe200078ee203 */
[----:B------:R-:W-:Y:S01]  /*1ef0*/  IMAD.SHL.U32 R3, R153, 0x80, RZ ;  /* 0x0000008099037824 */ /* 0x000fe200078e00ff */
[----:B------:R-:W-:Y:S01]  /*1f00*/  USHF.R.U32.HI UR4, URZ, 0x1, UR5 ;  /* 0x000000013f047899 */ /* 0x000fe20008011605 */
[----:B------:R-:W-:Y:S01]  /*1f10*/  IMAD R157, R0, -0x40, R5 ;  /* 0xffffffc0009d7824 */ /* 0x000fe200078e0205 */
[----:B------:R-:W-:Y:S01]  /*1f20*/  ULOP3.LUT UR38, UR38, UR6, URZ, 0x3c, !UPT ;  /* 0x0000000626267292 */ /* 0x000fe2000f8e3c3f */
[----:B------:R-:W-:Y:S01]  /*1f30*/  IMAD.SHL.U32 R0, R152, 0x100, RZ ;  /* 0x0000010098007824 */ /* 0x000fe200078e00ff */
[----:B---3--:R-:W-:Y:S01]  /*1f40*/  ISETP.GE.AND P0, PT, R3, R6, PT ;  /* 0x000000060300720c */ /* 0x008fe20003f06270 */
[----:B------:R-:W-:Y:S01]  /*1f50*/  IMAD R10, R4, -0x2, R6 ;  /* 0xfffffffe040a7824 */ /* 0x000fe200078e0206 */
[----:B------:R-:W-:Y:S01]  /*1f60*/  UIMAD UR39, UR4, -0x9, UR39 ;  /* 0xfffffff7042778a4 */ /* 0x000fe2000f8e0227 */
[----:B------:R-:W-:Y:S01]  /*1f70*/  IMAD.SHL.U32 R6, R18, 0x2, RZ ;  /* 0x0000000212067824 */ /* 0x000fe200078e00ff */
[----:B------:R-:W-:Y:S01]  /*1f80*/  ISETP.GE.OR P0, PT, R0, UR7, P0 ;  /* 0x0000000700007c0c */ /* 0x000fe20008706670 */
[----:B------:R-:W-:Y:S01]  /*1f90*/  IMAD R4, R15, UR8, RZ ;  /* 0x000000080f047c24 */ /* 0x000fe2000f8e02ff */
[----:B------:R-:W-:Y:S01]  /*1fa0*/  @UP1 ULOP3.LUT UR38, UR38, 0x1, UR4, 0x78, !UPT ;  /* 0x0000000126261892 */ /* 0x000fe2000f8e7804 */
[----:B------:R-:W-:Y:S01]  /*1fb0*/  IMAD.WIDE R152, R152, 0x100, RZ ;  /* 0x0000010098987825 */ /* 0x000fe200078e02ff */
[----:B------:R-:W-:-:S02]  /*1fc0*/  LOP3.LUT R6, R3, 0x6, R6, 0xf8, !PT ;  /* 0x0000000603067812 */ /* 0x000fc400078ef806 */
[----:B------:R-:W-:Y:S01]  /*1fd0*/  IADD3 R157, -R0, UR7, R157 ;  /* 0x00000007009d7c10 */ /* 0x000fe2000fffe19d */
[----:B------:R-:W-:Y:S01]  /*1fe0*/  IMAD R9, R23, UR9, R4 ;  /* 0x0000000917097c24 */ /* 0x000fe2000f8e0204 */
[----:B------:R-:W-:Y:S02]  /*1ff0*/  SHF.R.S32.HI R7, RZ, 0x1f, R6 ;  /* 0x0000001fff077819 */ /* 0x000fe40000011406 */
[----:B------:R-:W-:Y:S02]  /*2000*/  LOP3.LUT R165, R152, R165, R8, 0xfe, !PT ;  /* 0x000000a598a57212 */ /* 0x000fe400078efe08 */
[----:B------:R-:W-:Y:S01]  /*2010*/  IADD3 R0, -R3, R10, RZ ;  /* 0x0000000a03007210 */ /* 0x000fe20007ffe1ff */
[----:B------:R-:W-:-:S04]  /*2020*/  IMAD.WIDE.U32 R4, R23, UR8, R6 ;  /* 0x0000000817047c25 */ /* 0x000fc8000f8e0006 */
[----:B------:R-:W-:Y:S02]  /*2030*/  IMAD.IADD R9, R5, 0x1, R9 ;  /* 0x0000000105097824 */ /* 0x000fe400078e0209 */
[----:B------:R-:W-:Y:S02]  /*2040*/  IMAD.MOV.U32 R3, RZ, RZ, -0x1 ;  /* 0xffffffffff037424 */ /* 0x000fe400078e00ff */
[----:B------:R-:W-:Y:S01]  /*2050*/  IMAD.MOV.U32 R8, RZ, RZ, R4 ;  /* 0x000000ffff087224 */ /* 0x000fe200078e0004 */
[----:B------:R-:W-:Y:S06]  /*2060*/  @P0 BRA `(.L_x_35) ;  /* 0x0000008400700947 */ /* 0x000fec0003800000 */
[----:B------:R-:W0:Y:S01]  /*2070*/  LDC.64 R4, c[0x0][0x5c8] ;  /* 0x00017200ff047b82 */ /* 0x000e220000000a00 */
[----:B-----5:R-:W-:Y:S01]  /*2080*/  FSETP.NEU.AND P1, PT, R155, RZ, PT ;  /* 0x000000ff9b00720b */ /* 0x020fe20003f2d000 */
[----:B------:R-:W-:Y:S01]  /*2090*/  BSSY B0, `(.L_x_35) ;  /* 0x0000859000007945 */ /* 0x000fe20003800000 */
[----:B------:R-:W-:-:S04]  /*20a0*/  ISETP.GT.AND P2, PT, R157, RZ, PT ;  /* 0x000000ff9d00720c */ /* 0x000fc80003f44270 */
[----:B------:R-:W-:Y:S01]  /*20b0*/  ISETP.GT.AND P0, PT, R0, RZ, P2 ;  /* 0x000000ff0000720c */ /* 0x000fe20001704270 */
[-C--:B0-----:R-:W-:Y:S02]  /*20c0*/  IMAD R10, R153, R4.reuse, RZ ;  /* 0x00000004990a7224 */ /* 0x081fe400078e02ff */
[----:B------:R-:W-:-:S04]  /*20d0*/  IMAD.WIDE.U32 R166, R165, R4, R8 ;  /* 0x00000004a5a67225 */ /* 0x000fc800078e0008 */
[----:B------:R-:W-:-:S04]  /*20e0*/  IMAD R9, R165, R5, R10 ;  /* 0x00000005a5097224 */ /* 0x000fc800078e020a */
[----:B------:R-:W-:Y:S01]  /*20f0*/  IMAD.IADD R171, R167, 0x1, R9 ;  /* 0x00000001a7ab7824 */ /* 0x000fe200078e0209 */
[----:B------:R-:W-:Y:S06]  /*2100*/  @!P1 BRA `(.L_x_36) ;  /* 0x0000006000209947 */ /* 0x000fec0003800000 */
[----:B------:R-:W0:Y:S01]  /*2110*/  LDC.64 R10, c[0x0][0x5b8] ;  /* 0x00016e00ff0a7b82 */ /* 0x000e220000000a00 */
[----:B------:R-:W-:-:S07]  /*2120*/  ULDC.64 UR4, c[0x0][0x5c0] ;  /* 0x0001700000047ab9 */ /* 0x000fce0000000a00 */
[----:B------:R-:W1:Y:S08]  /*2130*/  LDC.64 R12, c[0x0][0x5b0] ;  /* 0x00016c00ff0c7b82 */ /* 0x000e700000000a00 */
[----:B------:R-:W2:Y:S01]  /*2140*/  LDC.64 R8, c[0x0][0x5a8] ;  /* 0x00016a00ff087b82 */ /* 0x000ea20000000a00 */
[----:B0-----:R-:W-:-:S04]  /*2150*/  IMAD R14, R15, R10, RZ ;  /* 0x0000000a0f0e7224 */ /* 0x001fc800078e02ff */
[C---:B------:R-:W-:Y:S02]  /*2160*/  IMAD R11, R23.reuse, R11, R14 ;  /* 0x0000000b170b7224 */ /* 0x040fe400078e020e */
[----:B------:R-:W-:-:S04]  /*2170*/  IMAD.WIDE.U32 R14, R23, R10, R6 ;  /* 0x0000000a170e7225 */ /* 0x000fc800078e0006 */
[----:B-1----:R-:W-:Y:S02]  /*2180*/  IMAD R20, R153, R12, RZ ;  /* 0x0000000c99147224 */ /* 0x002fe400078e02ff */
[----:B------:R-:W-:Y:S02]  /*2190*/  IMAD.IADD R21, R15, 0x1, R11 ;  /* 0x000000010f157824 */ /* 0x000fe400078e020b */
[----:B------:R-:W-:Y:S02]  /*21a0*/  IMAD R169, R165, R13, R20 ;  /* 0x0000000da5a97224 */ /* 0x000fe400078e0214 */
[----:B------:R-:W-:-:S04]  /*21b0*/  IMAD.MOV.U32 R20, RZ, RZ, R14 ;  /* 0x000000ffff147224 */ /* 0x000fc800078e000e */
[----:B------:R-:W-:-:S04]  /*21c0*/  IMAD.WIDE.U32 R158, R165, R12, R20 ;  /* 0x0000000ca59e7225 */ /* 0x000fc800078e0014 */
[----:B------:R-:W-:Y:S01]  /*21d0*/  IMAD.IADD R159, R159, 0x1, R169 ;  /* 0x000000019f9f7824 */ /* 0x000fe200078e02a9 */
[----:B--2---:R-:W-:-:S04]  /*21e0*/  LEA R160, P1, R158, R8, 0x1 ;  /* 0x000000089ea07211 */ /* 0x004fc800078208ff */
[----:B------:R-:W-:-:S05]  /*21f0*/  LEA.HI.X R161, R158, R9, R159, 0x1, P1 ;  /* 0x000000099ea17211 */ /* 0x000fca00008f0c9f */
[----:B------:R-:W2:Y:S01]  /*2200*/  @P0 LDG.E.LTC128B.U16 R167, desc[UR36][R160.64] ;  /* 0x00000024a0a70981 */ /* 0x000ea2000c1e1520 */
[----:B------:R-:W-:Y:S01]  /*2210*/  IMAD.WIDE.U32 R162, R165, R12, R6 ;  /* 0x0000000ca5a27225 */ /* 0x000fe200078e0006 */
[----:B------:R-:W-:Y:S01]  /*2220*/  ISETP.GT.AND P3, PT, R0, 0x1, P2 ;  /* 0x000000010000780c */ /* 0x000fe20001764270 */
[----:B------:R-:W-:Y:S02]  /*2230*/  BSSY B1, `(.L_x_37) ;  /* 0x0000013000017945 */ /* 0x000fe40003800000 */
[----:B------:R-:W-:Y:S02]  /*2240*/  IMAD.IADD R163, R169, 0x1, R163 ;  /* 0x00000001a9a37824 */ /* 0x000fe400078e02a3 */
[----:B------:R-:W-:-:S04]  /*2250*/  IMAD.WIDE.U32 R162, R23, R10, R162 ;  /* 0x0000000a17a27225 */ /* 0x000fc800078e00a2 */
[----:B--2---:R-:W-:-:S04]  /*2260*/  IMAD.U32 R158, R167, 0x10000, RZ ;  /* 0x00010000a79e7824 */ /* 0x004fc800078e00ff */
[----:B------:R-:W-:Y:S01]  /*2270*/  FMUL R159, R158, R155 ;  /* 0x0000009b9e9f7220 */ /* 0x000fe20000400000 */
[----:B------:R-:W-:-:S03]  /*2280*/  LEA R158, P1, R166, UR4, 0x1 ;  /* 0x00000004a69e7c11 */ /* 0x000fc6000f8208ff */
[----:B------:R-:W-:Y:S01]  /*2290*/  FFMA R159, R88, R154, R159 ;  /* 0x0000009a589f7223 */ /* 0x000fe2000000009f */
[----:B------:R-:W-:-:S04]  /*22a0*/  IMAD.IADD R88, R11, 0x1, R163 ;  /* 0x000000010b587824 */ /* 0x000fc800078e02a3 */
[----:B------:R-:W-:Y:S02]  /*22b0*/  F2FP.BF16.F32.PACK_AB R161, RZ, R159 ;  /* 0x0000009fffa1723e */ /* 0x000fe400000010ff */
[----:B------:R-:W-:Y:S02]  /*22c0*/  LEA.HI.X R159, R166, UR5, R171, 0x1, P1 ;  /* 0x00000005a69f7c11 */ /* 0x000fe400088f0cab */
[----:B------:R-:W-:Y:S02]  /*22d0*/  PRMT R163, R161, 0x7610, R163 ;  /* 0x00007610a1a37816 */ /* 0x000fe400000000a3 */
[----:B------:R-:W-:-:S03]  /*22e0*/  LEA R160, P1, R162, R8, 0x1 ;  /* 0x00000008a2a07211 */ /* 0x000fc600078208ff */
[----:B------:R0:W-:Y:S01]  /*22f0*/  @P0 STG.E.U16 desc[UR36][R158.64], R163 ;  /* 0x000000a39e000986 */ /* 0x0001e2000c101524 */
[--C-:B------:R-:W-:Y:S01]  /*2300*/  LEA.HI.X R161, R162, R9, R88.reuse, 0x1, P1 ;  /* 0x00000009a2a17211 */ /* 0x100fe200008f0c58 */
[C---:B------:R-:W-:Y:S01]  /*2310*/  IMAD.SHL.U32 R162, R12.reuse, 0x8, RZ ;  /* 0x000000080ca27824 */ /* 0x040fe200078e00ff */
[----:B------:R-:W-:Y:S02]  /*2320*/  PRMT R88, R167, 0x7610, R88 ;  /* 0x00007610a7587816 */ /* 0x000fe40000000058 */
[----:B0-----:R-:W-:Y:S01]  /*2330*/  SHF.L.U64.HI R163, R12, 0x3, R13 ;  /* 0x000000030ca37819 */ /* 0x001fe2000001020d */
[----:B------:R-:W-:Y:S06]  /*2340*/  @!P3 BRA `(.L_x_38) ;  /* 0x000000000004b947 */ /* 0x000fec0003800000 */
[----:B------:R0:W5:Y:S02]  /*2350*/  LDG.E.LTC128B.U16 R88, desc[UR36][R160.64+0x2] ;  /* 0x00000224a0587981 */ /* 0x000164000c1e1520 */
.L_x_38:
[----:B------:R-:W-:Y:S05]  /*2360*/  BSYNC B1 ;  /* 0x0000000000017941 */ /* 0x000fea0003800000 */
.L_x_37:
[----:B-----5:R-:W-:Y:S01]  /*2370*/  IMAD.U32 R168, R88, 0x10000, RZ ;  /* 0x0001000058a87824 */ /* 0x020fe200078e00ff */
[----:B------:R-:W-:Y:S01]  /*2380*/  ISETP.GT.AND P0, PT, R157, 0x8, PT ;  /* 0x000000089d00780c */ /* 0x000fe20003f04270 */
[----:B------:R-:W-:-:S04]  /*2390*/  IMAD.WIDE.U32 R166, R165, R12, R162 ;  /* 0x0000000ca5a67225 */ /* 0x000fc800078e00a2 */
[----:B------:R-:W-:Y:S01]  /*23a0*/  FMUL R168, R168, R155 ;  /* 0x0000009ba8a87220 */ /* 0x000fe20000400000 */
[----:B------:R-:W-:Y:S01]  /*23b0*/  ISETP.GT.AND P1, PT, R0, RZ, P0 ;  /* 0x000000ff0000720c */ /* 0x000fe20000724270 */
[----:B------:R-:W-:Y:S02]  /*23c0*/  IMAD.IADD R169, R169, 0x1, R167 ;  /* 0x00000001a9a97824 */ /* 0x000fe400078e02a7 */
[----:B------:R-:W-:Y:S01]  /*23d0*/  FFMA R168, R89, R154, R168 ;  /* 0x0000009a59a87223 */ /* 0x000fe200000000a8 */
[----:B------:R-:W-:-:S04]  /*23e0*/  IADD3 R89, P4, R14, R166, RZ ;  /* 0x000000a60e597210 */ /* 0x000fc80007f9e0ff */
[----:B------:R-:W-:Y:S01]  /*23f0*/  F2FP.BF16.F32.PACK_AB R168, RZ, R168 ;  /* 0x000000a8ffa8723e */ /* 0x000fe200000010ff */
[----:B------:R-:W-:Y:S01]  /*2400*/  IMAD.X R172, R169, 0x1, R21, P4 ;  /* 0x00000001a9ac7824 */ /* 0x000fe200020e0615 */
[C---:B------:R-:W-:Y:S02]  /*2410*/  LEA R170, P4, R89.reuse, R8, 0x1 ;  /* 0x0000000859aa7211 */ /* 0x040fe400078808ff */
[----:B------:R-:W-:Y:S02]  /*2420*/  PRMT R167, R168, 0x7610, R167 ;  /* 0x00007610a8a77816 */ /* 0x000fe400000000a7 */
[----:B------:R-:W-:Y:S02]  /*2430*/  PRMT R168, R88, 0x7610, R168 ;  /* 0x0000761058a87816 */ /* 0x000fe400000000a8 */
[----:B------:R-:W-:Y:S01]  /*2440*/  LEA.HI.X R171, R89, R9, R172, 0x1, P4 ;  /* 0x0000000959ab7211 */ /* 0x000fe200020f0cac */
[----:B------:R1:W-:Y:S04]  /*2450*/  @P3 STG.E.U16 desc[UR36][R158.64+0x2], R167 ;  /* 0x000002a79e003986 */ /* 0x0003e8000c101524 */
[----:B------:R2:W3:Y:S01]  /*2460*/  @P1 LDG.E.LTC128B.U16 R168, desc[UR36][R170.64] ;  /* 0x00000024aaa81981 */ /* 0x0004e2000c1e1520 */
[----:B------:R-:W-:Y:S01]  /*2470*/  IADD3 R166, P3, R6, R166, RZ ;  /* 0x000000a606a67210 */ /* 0x000fe20007f7e0ff */
[----:B------:R-:W-:Y:S03]  /*2480*/  BSSY B1, `(.L_x_39) ;  /* 0x0000012000017945 */ /* 0x000fe60003800000 */
[----:B-1----:R-:W-:Y:S01]  /*2490*/  IADD3.X R167, R7, R169, RZ, P3, !PT ;  /* 0x000000a907a77210 */ /* 0x002fe20001ffe4ff */
[----:B------:R-:W-:-:S02]  /*24a0*/  IMAD.SHL.U32 R169, R4, 0x10, RZ ;  /* 0x0000001004a97824 */ /* 0x000fc400078e00ff */
[----:B------:R-:W-:-:S03]  /*24b0*/  IMAD.WIDE.U32 R166, R23, R10, R166 ;  /* 0x0000000a17a67225 */ /* 0x000fc600078e00a6 */
[----:B--2---:R-:W-:Y:S01]  /*24c0*/  IADD3 R170, P3, R169, R158, RZ ;  /* 0x0000009ea9aa7210 */ /* 0x004fe20007f7e0ff */
[----:B------:R-:W-:Y:S01]  /*24d0*/  IMAD.IADD R172, R11, 0x1, R167 ;  /* 0x000000010bac7824 */ /* 0x000fe200078e02a7 */
[----:B------:R-:W-:-:S05]  /*24e0*/  SHF.L.U64.HI R167, R4, 0x4, R5 ;  /* 0x0000000404a77819 */ /* 0x000fca0000010205 */
[----:B------:R-:W-:Y:S02]  /*24f0*/  IMAD.X R171, R167, 0x1, R159, P3 ;  /* 0x00000001a7ab7824 */ /* 0x000fe400018e069f */
[----:B---3--:R-:W-:-:S04]  /*2500*/  IMAD.U32 R88, R168, 0x10000, RZ ;  /* 0x00010000a8587824 */ /* 0x008fc800078e00ff */
[----:B------:R-:W-:Y:S01]  /*2510*/  FMUL R89, R88, R155 ;  /* 0x0000009b58597220 */ /* 0x000fe20000400000 */
[----:B------:R-:W-:-:S03]  /*2520*/  LEA R88, P4, R166, R8, 0x1 ;  /* 0x00000008a6587211 */ /* 0x000fc600078808ff */
[----:B------:R-:W-:Y:S01]  /*2530*/  FFMA R90, R90, R154, R89 ;  /* 0x0000009a5a5a7223 */ /* 0x000fe20000000059 */
[----:B------:R-:W-:Y:S02]  /*2540*/  LEA.HI.X R89, R166, R9, R172, 0x1, P4 ;  /* 0x00000009a6597211 */ /* 0x000fe400020f0cac */
[----:B------:R-:W-:Y:S02]  /*2550*/  ISETP.GT.AND P4, PT, R0, 0x1, P0 ;  /* 0x000000010000780c */ /* 0x000fe40000784270 */
[----:B------:R-:W-:-:S05]  /*2560*/  F2FP.BF16.F32.PACK_AB R90, RZ, R90 ;  /* 0x0000005aff5a723e */ /* 0x000fca00000010ff */
[----:B------:R1:W-:Y:S06]  /*2570*/  @P1 STG.E.U16 desc[UR36][R170.64], R90 ;  /* 0x0000005aaa001986 */ /* 0x0003ec000c101524 */
[----:B------:R-:W-:Y:S05]  /*2580*/  @!P4 BRA `(.L_x_40) ;  /* 0x000000000004c947 */ /* 0x000fea0003800000 */
[----:B------:R2:W5:Y:S02]  /*2590*/  LDG.E.LTC128B.U16 R168, desc[UR36][R88.64+0x2] ;  /* 0x0000022458a87981 */ /* 0x000564000c1e1520 */
.L_x_40:
[----:B------:R-:W-:Y:S05]  /*25a0*/  BSYNC B1 ;  /* 0x0000000000017941 */ /* 0x000fea0003800000 */
.L_x_39:
[----:B-1---5:R-:W-:Y:S01]  /*25b0*/  IMAD.U32 R90, R168, 0x10000, RZ ;  /* 0x00010000a85a7824 */ /* 0x022fe200078e00ff */
[----:B------:R-:W-:Y:S01]  /*25c0*/  ISETP.GT.AND P1, PT, R0, 0x8, P2 ;  /* 0x000000080000780c */ /* 0x000fe20001724270 */
[----:B------:R-:W-:Y:S02]  /*25d0*/  BSSY B1, `(.L_x_41) ;  /* 0x000000a000017945 */ /* 0x000fe40003800000 */
[----:B------:R-:W-:-:S04]  /*25e0*/  FMUL R90, R90, R155 ;  /* 0x0000009b5a5a7220 */ /* 0x000fc80000400000 */
[----:B------:R-:W-:Y:S01]  /*25f0*/  FFMA R90, R91, R154, R90 ;  /* 0x0000009a5b5a7223 */ /* 0x000fe2000000005a */
[----:B------:R-:W-:-:S04]  /*2600*/  @P4 IMAD.MOV.U32 R91, RZ, RZ, R171 ;  /* 0x000000ffff5b4224 */ /* 0x000fc800078e00ab */
[----:B------:R-:W-:-:S04]  /*2610*/  F2FP.BF16.F32.PACK_AB R90, RZ, R90 ;  /* 0x0000005aff5a723e */ /* 0x000fc800000010ff */
[----:B------:R-:W-:Y:S01]  /*2620*/  PRMT R166, R90, 0x7610, R166 ;  /* 0x000076105aa67816 */ /* 0x000fe200000000a6 */
[----:B------:R-:W-:-:S05]  /*2630*/  @P4 IMAD.MOV.U32 R90, RZ, RZ, R170 ;  /* 0x000000ffff5a4224 */ /* 0x000fca00078e00aa */
[----:B------:R1:W-:Y:S01]  /*2640*/  @P4 STG.E.U16 desc[UR36][R90.64+0x2], R166 ;  /* 0x000002a65a004986 */ /* 0x0003e2000c101524 */
[----:B------:R-:W-:Y:S05]  /*2650*/  @!P1 BRA `(.L_x_42) ;  /* 0x0000000000049947 */ /* 0x000fea0003800000 */
[----:B------:R3:W5:Y:S02]  /*2660*/  LDG.E.LTC128B.U16 R168, desc[UR36][R160.64+0x10] ;  /* 0x00001024a0a87981 */ /* 0x000764000c1e1520 */
.L_x_42:
[----:B------:R-:W-:Y:S05]  /*2670*/  BSYNC B1 ;  /* 0x0000000000017941 */ /* 0x000fea0003800000 */
.L_x_41:
[----:B-1---5:R-:W-:Y:S01]  /*2680*/  IMAD.U32 R90, R168, 0x10000, RZ ;  /* 0x00010000a85a7824 */ /* 0x022fe200078e00ff */
[----:B------:R-:W-:Y:S01]  /*2690*/  ISETP.GT.AND P3, PT, R0, 0x9, P2 ;  /* 0x000000090000780c */ /* 0x000fe20001764270 */
[----:B------:R-:W-:Y:S02]  /*26a0*/  BSSY B1, `(.L_x_43) ;  /* 0x000000a000017945 */ /* 0x000fe40003800000 */
[----:B------:R-:W-:Y:S01]  /*26b0*/  FMUL R91, R90, R155 ;  /* 0x0000009b5a5b7220 */ /* 0x000fe20000400000 */
[----:B------:R-:W-:-:S03]  /*26c0*/  @P1 IMAD.MOV.U32 R90, RZ, RZ, R158 ;  /* 0x000000ffff5a1224 */ /* 0x000fc600078e009e */
[----:B------:R-:W-:-:S05]  /*26d0*/  FFMA R91, R92, R154, R91 ;  /* 0x0000009a5c5b7223 */ /* 0x000fca000000005b */
[----:B------:R-:W-:-:S04]  /*26e0*/  F2FP.BF16.F32.PACK_AB R91, RZ, R91 ;  /* 0x0000005bff5b723e */ /* 0x000fc800000010ff */
[----:B------:R-:W-:Y:S01]  /*26f0*/  PRMT R92, R91, 0x7610, R92 ;  /* 0x000076105b5c7816 */ /* 0x000fe2000000005c */
[----:B------:R-:W-:-:S05]  /*2700*/  @P1 IMAD.MOV.U32 R91, RZ, RZ, R159 ;  /* 0x000000ffff5b1224 */ /* 0x000fca00078e009f */
[----:B------:R1:W-:Y:S01]  /*2710*/  @P1 STG.E.U16 desc[UR36][R90.64+0x10], R92 ;  /* 0x0000105c5a001986 */ /* 0x0003e2000c101524 */
[----:B------:R-:W-:Y:S05]  /*2720*/  @!P3 BRA `(.L_x_44) ;  /* 0x000000000004b947 */ /* 0x000fea0003800000 */
[----:B------:R4:W5:Y:S02]  /*2730*/  LDG.E.LTC128B.U16 R168, desc[UR36][R160.64+0x12] ;  /* 0x00001224a0a87981 */ /* 0x000964000c1e1520 */
.L_x_44:
[----:B------:R-:W-:Y:S05]  /*2740*/  BSYNC B1 ;  /* 0x0000000000017941 */ /* 0x000fea0003800000 */
.L_x_43:
[----:B-1---5:R-:W-:Y:S01]  /*2750*/  IMAD.U32 R90, R168, 0x10000, RZ ;  /* 0x00010000a85a7824 */ /* 0x022fe200078e00ff */
[----:B------:R-:W-:Y:S01]  /*2760*/  ISETP.GT.AND P1, PT, R0, 0x8, P0 ;  /* 0x000000080000780c */ /* 0x000fe20000724270 */
[----:B------:R-:W-:Y:S01]  /*2770*/  @P3 IMAD.MOV.U32 R91, RZ, RZ, R159 ;  /* 0x000000ffff5b3224 */ /* 0x000fe200078e009f */
[----:B------:R-:W-:Y:S01]  /*2780*/  BSSY B1, `(.L_x_45) ;  /* 0x0000009000017945 */ /* 0x000fe20003800000 */
[----:B------:R-:W-:-:S04]  /*2790*/  FMUL R90, R90, R155 ;  /* 0x0000009b5a5a7220 */ /* 0x000fc80000400000 */
[----:B------:R-:W-:-:S05]  /*27a0*/  FFMA R90, R93, R154, R90 ;  /* 0x0000009a5d5a7223 */ /* 0x000fca000000005a */
[----:B------:R-:W-:-:S04]  /*27b0*/  F2FP.BF16.F32.PACK_AB R90, RZ, R90 ;  /* 0x0000005aff5a723e */ /* 0x000fc800000010ff */
[----:B------:R-:W-:Y:S01]  /*27c0*/  PRMT R92, R90, 0x7610, R92 ;  /* 0x000076105a5c7816 */ /* 0x000fe2000000005c */
[----:B------:R-:W-:-:S05]  /*27d0*/  @P3 IMAD.MOV.U32 R90, RZ, RZ, R158 ;  /* 0x000000ffff5a3224 */ /* 0x000fca00078e009e */
[----:B------:R1:W-:Y:S01]  /*27e0*/  @P3 STG.E.U16 desc[UR36][R90.64+0x12], R92 ;  /* 0x0000125c5a003986 */ /* 0x0003e2000c101524 */
[----:B------:R-:W-:Y:S05]  /*27f0*/  @!P1 BRA `(.L_x_46) ;  /* 0x0000000000049947 */ /* 0x000fea0003800000 */
[----:B------:R0:W5:Y:S02]  /*2800*/  LDG.E.LTC128B.U16 R168, desc[UR36][R88.64+0x10] ;  /* 0x0000102458a87981 */ /* 0x000164000c1e1520 */
.L_x_46:
[----:B------:R-:W-:Y:S05]  /*2810*/  BSYNC B1 ;  /* 0x0000000000017941 */ /* 0x000fea0003800000 */
.L_x_45:
[----:B-1---5:R-:W-:Y:S01]  /*2820*/  SHF.L.U32 R90, R168, 0x10, RZ ;  /* 0x00000010a85a7819 */ /* 0x022fe200000006ff */
[----:B------:R-:W-:Y:S01]  /*2830*/  BSSY B1, `(.L_x_47) ;  /* 0x000000b000017945 */ /* 0x000fe20003800000 */
[----:B------:R-:W-:-:S03]  /*2840*/  ISETP.GT.AND P3, PT, R0, 0x9, P0 ;  /* 0x000000090000780c */ /* 0x000fc60000764270 */
        /* <DEDUP_REMOVED lines=9> */
.L_x_48:
[----:B------:R-:W-:Y:S05]  /*28e0*/  BSYNC B1 ;  /* 0x0000000000017941 */ /* 0x000fea0003800000 */
.L_x_47:
        /* <DEDUP_REMOVED lines=12> */
.L_x_50:
[----:B------:R-:W-:Y:S05]  /*29b0*/  BSYNC B1 ;  /* 0x0000000000017941 */ /* 0x000fea0003800000 */
.L_x_49:
        /* <DEDUP_REMOVED lines=12> */
.L_x_52:
[----:B------:R-:W-:Y:S05]  /*2a80*/  BSYNC B1 ;  /* 0x0000000000017941 */ /* 0x000fea0003800000 */
.L_x_51:
        /* <DEDUP_REMOVED lines=12> */
.L_x_54:
[----:B------:R-:W-:Y:S05]  /*2b50*/  BSYNC B1 ;  /* 0x0000000000017941 */ /* 0x000fea0003800000 */
.L_x_53:
[----:B-1---5:R-:W-:Y:S01]  /*2b60*/  IMAD.U32 R90, R168, 0x10000, RZ ;  /* 0x00010000a85a7824 */ /* 0x022fe200078e00ff */
[----:B------:R-:W-:Y:S01]  /*2b70*/  ISETP.GT.AND P3, PT, R0, 0x11, P0 ;  /* 0x000000110000780c */ /* 0x000fe20000764270 */
[----:B------:R-:W-:Y:S02]  /*2b80*/  BSSY B1, `(.L_x_55) ;  /* 0x000000a000017945 */ /* 0x000fe40003800000 */
[----:B------:R-:W-:Y:S01]  /*2b90*/  FMUL R91, R90, R155 ;  /* 0x0000009b5a5b7220 */ /* 0x000fe20000400000 */
[----:B------:R-:W-:-:S03]  /*2ba0*/  @P1 IMAD.MOV.U32 R90, RZ, RZ, R170 ;  /* 0x000000ffff5a1224 */ /* 0x000fc600078e00aa */
[----:B------:R-:W-:-:S05]  /*2bb0*/  FFMA R91, R98, R154, R91 ;  /* 0x0000009a625b7223 */ /* 0x000fca000000005b */
[----:B------:R-:W-:-:S04]  /*2bc0*/  F2FP.BF16.F32.PACK_AB R91, RZ, R91 ;  /* 0x0000005bff5b723e */ /* 0x000fc800000010ff */
[----:B------:R-:W-:Y:S02]  /*2bd0*/  PRMT R92, R91, 0x7610, R92 ;  /* 0x000076105b5c7816 */ /* 0x000fe4000000005c */
[----:B------:R-:W-:-:S05]  /*2be0*/  @P1 MOV R91, R171 ;  /* 0x000000ab005b1202 */ /* 0x000fca0000000f00 */
[----:B------:R1:W-:Y:S01]  /*2bf0*/  @P1 STG.E.U16 desc[UR36][R90.64+0x20], R92 ;  /* 0x0000205c5a001986 */ /* 0x0003e2000c101524 */
[----:B------:R-:W-:Y:S05]  /*2c00*/  @!P3 BRA `(.L_x_56) ;  /* 0x000000000004b947 */ /* 0x000fea0003800000 */
[----:B------:R0:W5:Y:S02]  /*2c10*/  LDG.E.LTC128B.U16 R168, desc[UR36][R88.64+0x22] ;  /* 0x0000222458a87981 */ /* 0x000164000c1e1520 */
.L_x_56:
[----:B------:R-:W-:Y:S05]  /*2c20*/  BSYNC B1 ;  /* 0x0000000000017941 */ /* 0x000fea0003800000 */
.L_x_55:
        /* <DEDUP_REMOVED lines=12> */
.L_x_58:
[----:B------:R-:W-:Y:S05]  /*2cf0*/  BSYNC B1 ;  /* 0x0000000000017941 */ /* 0x000fea0003800000 */
.L_x_57:
        /* <DEDUP_REMOVED lines=12> */
.L_x_60:
[----:B------:R-:W-:Y:S05]  /*2dc0*/  BSYNC B1 ;  /* 0x0000000000017941 */ /* 0x000fea0003800000 */
.L_x_59:
        /* <DEDUP_REMOVED lines=12> */
.L_x_62:
[----:B------:R-:W-:Y:S05]  /*2e90*/  BSYNC B1 ;  /* 0x0000000000017941 */ /* 0x000fea0003800000 */
.L_x_61:
        /* <DEDUP_REMOVED lines=12> */
.L_x_64:
[----:B------:R-:W-:Y:S05]  /*2f60*/  BSYNC B1 ;  /* 0x0000000000017941 */ /* 0x000fea0003800000 */
.L_x_63:
[----:B-1---5:R-:W-:Y:S01]  /*2f70*/  IMAD.U32 R90, R168, 0x10000, RZ ;  /* 0x00010000a85a7824 */ /* 0x022fe200078e00ff */
[----:B------:R-:W-:Y:S01]  /*2f80*/  ISETP.GT.AND P1, PT, R0, 0x20, P2 ;  /* 0x000000200000780c */ /* 0x000fe20001724270 */
[----:B------:R-:W-:Y:S01]  /*2f90*/  @P3 IMAD.MOV.U32 R91, RZ, RZ, R171 ;  /* 0x000000ffff5b3224 */ /* 0x000fe200078e00ab */
[----:B------:R-:W-:Y:S01]  /*2fa0*/  BSSY B1, `(.L_x_65) ;  /* 0x0000009000017945 */ /* 0x000fe20003800000 */
[----:B------:R-:W-:-:S04]  /*2fb0*/  FMUL R90, R90, R155 ;  /* 0x0000009b5a5a7220 */ /* 0x000fc80000400000 */
[----:B------:R-:W-:-:S05]  /*2fc0*/  FFMA R90, R103, R154, R90 ;  /* 0x0000009a675a7223 */ /* 0x000fca000000005a */
[----:B------:R-:W-:-:S04]  /*2fd0*/  F2FP.BF16.F32.PACK_AB R90, RZ, R90 ;  /* 0x0000005aff5a723e */ /* 0x000fc800000010ff */
[----:B------:R-:W-:Y:S02]  /*2fe0*/  PRMT R92, R90, 0x7610, R92 ;  /* 0x000076105a5c7816 */ /* 0x000fe4000000005c */
[----:B------:R-:W-:-:S05]  /*2ff0*/  @P3 MOV R90, R170 ;  /* 0x000000aa005a3202 */ /* 0x000fca0000000f00 */
[----:B------:R1:W-:Y:S01]  /*3000*/  @P3 STG.E.U16 desc[UR36][R90.64+0x32], R92 ;  /* 0x0000325c5a003986 */ /* 0x0003e2000c101524 */
[----:B------:R-:W-:Y:S05]  /*3010*/  @!P1 BRA `(.L_x_66) ;  /* 0x0000000000049947 */ /* 0x000fea0003800000 */
[----:B------:R0:W5:Y:S02]  /*3020*/  LDG.E.LTC128B.U16 R168, desc[UR36][R160.64+0x40] ;  /* 0x00004024a0a87981 */ /* 0x000164000c1e1520 */
.L_x_66:
[----:B------:R-:W-:Y:S05]  /*3030*/  BSYNC B1 ;  /* 0x0000000000017941 */ /* 0x000fea0003800000 */
.L_x_65:
        /* <DEDUP_REMOVED lines=12> */
.L_x_68:
[----:B------:R-:W-:Y:S05]  /*3100*/  BSYNC B1 ;  /* 0x0000000000017941 */ /* 0x000fea0003800000 */
.L_x_67:
        /* <DEDUP_REMOVED lines=12> */
.L_x_70:
[----:B------:R-:W-:Y:S05]  /*31d0*/  BSYNC B1 ;  /* 0x0000000000017941 */ /* 0x000fea0003800000 */
.L_x_69:
        /* <DEDUP_REMOVED lines=12> */
.L_x_72:
[----:B------:R-:W-:Y:S05]  /*32a0*/  BSYNC B1 ;  /* 0x0000000000017941 */ /* 0x000fea0003800000 */
.L_x_71:
        /* <DEDUP_REMOVED lines=12> */
.L_x_74:
[----:B------:R-:W-:Y:S05]  /*3370*/  BSYNC B1 ;  /* 0x0000000000017941 */ /* 0x000fea0003800000 */
.L_x_73:
        /* <DEDUP_REMOVED lines=12> */
.L_x_76:
[----:B------:R-:W-:Y:S05]  /*3440*/  BSYNC B1 ;  /* 0x0000000000017941 */ /* 0x000fea0003800000 */
.L_x_75:
        /* <DEDUP_REMOVED lines=12> */
.L_x_78:
[----:B------:R-:W-:Y:S05]  /*3510*/  BSYNC B1 ;  /* 0x0000000000017941 */ /* 0x000fea0003800000 */
.L_x_77:
        /* <DEDUP_REMOVED lines=12> */
.L_x_80:
[----:B------:R-:W-:Y:S05]  /*35e0*/  BSYNC B1 ;  /* 0x0000000000017941 */ /* 0x000fea0003800000 */
.L_x_79:
        /* <DEDUP_REMOVED lines=12> */
.L_x_82:
[----:B------:R-:W-:Y:S05]  /*36b0*/  BSYNC B1 ;  /* 0x0000000000017941 */ /* 0x000fea0003800000 */
.L_x_81:
        /* <DEDUP_REMOVED lines=12> */
.L_x_84:
[----:B------:R-:W-:Y:S05]  /*3780*/  BSYNC B1 ;  /* 0x0000000000017941 */ /* 0x000fea0003800000 */
.L_x_83:
        /* <DEDUP_REMOVED lines=12> */
.L_x_86:
[----:B------:R-:W-:Y:S05]  /*3850*/  BSYNC B1 ;  /* 0x0000000000017941 */ /* 0x000fea0003800000 */
.L_x_85:
        /* <DEDUP_REMOVED lines=12> */
.L_x_88:
[----:B------:R-:W-:Y:S05]  /*3920*/  BSYNC B1 ;  /* 0x0000000000017941 */ /* 0x000fea0003800000 */
.L_x_87:
        /* <DEDUP_REMOVED lines=12> */
.L_x_90:
[----:B------:R-:W-:Y:S05]  /*39f0*/  BSYNC B1 ;  /* 0x0000000000017941 */ /* 0x000fea0003800000 */
.L_x_89:
        /* <DEDUP_REMOVED lines=12> */
.L_x_92:
[----:B------:R-:W-:Y:S05]  /*3ac0*/  BSYNC B1 ;  /* 0x0000000000017941 */ /* 0x000fea0003800000 */
.L_x_91:
        /* <DEDUP_REMOVED lines=12> */
.L_x_94:
[----:B------:R-:W-:Y:S05]  /*3b90*/  BSYNC B1 ;  /* 0x0000000000017941 */ /* 0x000fea0003800000 */
.L_x_93:
        /* <DEDUP_REMOVED lines=12> */
.L_x_96:
[----:B------:R-:W-:Y:S05]  /*3c60*/  BSYNC B1 ;  /* 0x0000000000017941 */ /* 0x000fea0003800000 */
.L_x_95:
        /* <DEDUP_REMOVED lines=12> */
.L_x_98:
[----:B------:R-:W-:Y:S05]  /*3d30*/  BSYNC B1 ;  /* 0x0000000000017941 */ /* 0x000fea0003800000 */
.L_x_97:
        /* <DEDUP_REMOVED lines=12> */
.L_x_100:
[----:B------:R-:W-:Y:S05]  /*3e00*/  BSYNC B1 ;  /* 0x0000000000017941 */ /* 0x000fea0003800000 */
.L_x_99:
[----:B-1---5:R-:W-:Y:S01]  /*3e10*/  IMAD.U32 R90, R168, 0x10000, RZ ;  /* 0x00010000a85a7824 */ /* 0x022fe200078e00ff */
[----:B------:R-:W-:Y:S01]  /*3e20*/  @P3 MOV R91, R159 ;  /* 0x0000009f005b3202 */ /* 0x000fe20000000f00 */
[----:B------:R-:W-:Y:S01]  /*3e30*/  BSSY B1, `(.L_x_101) ;  /* 0x000000a000017945 */ /* 0x000fe20003800000 */
[----:B------:R-:W-:Y:S01]  /*3e40*/  ISETP.GT.AND P1, PT, R0, 0x40, P0 ;  /* 0x000000400000780c */ /* 0x000fe20000724270 */
        /* <DEDUP_REMOVED lines=8> */
.L_x_102:
[----:B------:R-:W-:Y:S05]  /*3ed0*/  BSYNC B1 ;  /* 0x0000000000017941 */ /* 0x000fea0003800000 */
.L_x_101:
        /* <DEDUP_REMOVED lines=12> */
.L_x_104:
[----:B------:R-:W-:Y:S05]  /*3fa0*/  BSYNC B1 ;  /* 0x0000000000017941 */ /* 0x000fea0003800000 */
.L_x_103:
        /* <DEDUP_REMOVED lines=12> */
.L_x_106:
[----:B------:R-:W-:Y:S05]  /*4070*/  BSYNC B1 ;  /* 0x0000000000017941 */ /* 0x000fea0003800000 */
.L_x_105:
        /* <DEDUP_REMOVED lines=12> */
.L_x_108:
[----:B------:R-:W-:Y:S05]  /*4140*/  BSYNC B1 ;  /* 0x0000000000017941 */ /* 0x000fea0003800000 */
.L_x_107:
        /* <DEDUP_REMOVED lines=12> */
.L_x_110:
[----:B------:R-:W-:Y:S05]  /*4210*/  BSYNC B1 ;  /* 0x0000000000017941 */ /* 0x000fea0003800000 */
.L_x_109:
        /* <DEDUP_REMOVED lines=12> */
.L_x_112:
[----:B------:R-:W-:Y:S05]  /*42e0*/  BSYNC B1 ;  /* 0x0000000000017941 */ /* 0x000fea0003800000 */
.L_x_111:
        /* <DEDUP_REMOVED lines=12> */
.L_x_114:
[----:B------:R-:W-:Y:S05]  /*43b0*/  BSYNC B1 ;  /* 0x0000000000017941 */ /* 0x000fea0003800000 */
.L_x_113:
        /* <DEDUP_REMOVED lines=12> */
.L_x_116:
[----:B------:R-:W-:Y:S05]  /*4480*/  BSYNC B1 ;  /* 0x0000000000017941 */ /* 0x000fea0003800000 */
.L_x_115:
        /* <DEDUP_REMOVED lines=12> */
.L_x_118:
[----:B------:R-:W-:Y:S05]  /*4550*/  BSYNC B1 ;  /* 0x0000000000017941 */ /* 0x000fea0003800000 */
.L_x_117:
[----:B-1---5:R-:W-:Y:S01]  /*4560*/  IMAD.U32 R90, R168, 0x10000, RZ ;  /* 0x00010000a85a7824 */ /* 0x022fe200078e00ff */
[----:B------:R-:W-:Y:S01]  /*4570*/  ISETP.GT.AND P3, PT, R0, 0x51, P0 ;  /* 0x000000510000780c */ /* 0x000fe20000764270 */
[----:B------:R-:W-:Y:S02]  /*4580*/  BSSY B1, `(.L_x_119) ;  /* 0x000000a000017945 */ /* 0x000fe40003800000 */
[----:B------:R-:W-:Y:S01]  /*4590*/  FMUL R91, R90, R155 ;  /* 0x0000009b5a5b7220 */ /* 0x000fe20000400000 */
[----:B------:R-:W-:-:S03]  /*45a0*/  @P1 MOV R90, R170 ;  /* 0x000000aa005a1202 */ /* 0x000fc60000000f00 */
[----:B------:R-:W-:-:S05]  /*45b0*/  FFMA R91, R130, R154, R91 ;  /* 0x0000009a825b7223 */ /* 0x000fca000000005b */
[----:B------:R-:W-:-:S04]  /*45c0*/  F2FP.BF16.F32.PACK_AB R91, RZ, R91 ;  /* 0x0000005bff5b723e */ /* 0x000fc800000010ff */
[----:B------:R-:W-:Y:S01]  /*45d0*/  PRMT R92, R91, 0x7610, R92 ;  /* 0x000076105b5c7816 */ /* 0x000fe2000000005c */
[----:B------:R-:W-:-:S05]  /*45e0*/  @P1 IMAD.MOV.U32 R91, RZ, RZ, R171 ;  /* 0x000000ffff5b1224 */ /* 0x000fca00078e00ab */
[----:B------:R1:W-:Y:S01]  /*45f0*/  @P1 STG.E.U16 desc[UR36][R90.64+0xa0], R92 ;  /* 0x0000a05c5a001986 */ /* 0x0003e2000c101524 */
[----:B------:R-:W-:Y:S05]  /*4600*/  @!P3 BRA `(.L_x_120) ;  /* 0x000000000004b947 */ /* 0x000fea0003800000 */
[----:B------:R0:W5:Y:S02]  /*4610*/  LDG.E.LTC128B.U16 R168, desc[UR36][R88.64+0xa2] ;  /* 0x0000a22458a87981 */ /* 0x000164000c1e1520 */
.L_x_120:
[----:B------:R-:W-:Y:S05]  /*4620*/  BSYNC B1 ;  /* 0x0000000000017941 */ /* 0x000fea0003800000 */
.L_x_119:
        /* <DEDUP_REMOVED lines=12> */
.L_x_122:
[----:B------:R-:W-:Y:S05]  /*46f0*/  BSYNC B1 ;  /* 0x0000000000017941 */ /* 0x000fea0003800000 */
.L_x_121:
        /* <DEDUP_REMOVED lines=12> */
.L_x_124:
[----:B------:R-:W-:Y:S05]  /*47c0*/  BSYNC B1 ;  /* 0x0000000000017941 */ /* 0x000fea0003800000 */
.L_x_123:
        /* <DEDUP_REMOVED lines=12> */
.L_x_126:
[----:B------:R-:W-:Y:S05]  /*4890*/  BSYNC B1 ;  /* 0x0000000000017941 */ /* 0x000fea0003800000 */
.L_x_125:
        /* <DEDUP_REMOVED lines=12> */
.L_x_128:
[----:B------:R-:W-:Y:S05]  /*4960*/  BSYNC B1 ;  /* 0x0000000000017941 */ /* 0x000fea0003800000 */
.L_x_127:
        /* <DEDUP_REMOVED lines=12> */
.L_x_130:
[----:B------:R-:W-:Y:S05]  /*4a30*/  BSYNC B1 ;  /* 0x0000000000017941 */ /* 0x000fea0003800000 */
.L_x_129:
        /* <DEDUP_REMOVED lines=12> */
.L_x_132:
[----:B------:R-:W-:Y:S05]  /*4b00*/  BSYNC B1 ;  /* 0x0000000000017941 */ /* 0x000fea0003800000 */
.L_x_131:
        /* <DEDUP_REMOVED lines=12> */
.L_x_134:
[----:B------:R-:W-:Y:S05]  /*4bd0*/  BSYNC B1 ;  /* 0x0000000000017941 */ /* 0x000fea0003800000 */
.L_x_133:
        /* <DEDUP_REMOVED lines=12> */
.L_x_136:
[----:B------:R-:W-:Y:S05]  /*4ca0*/  BSYNC B1 ;  /* 0x0000000000017941 */ /* 0x000fea0003800000 */
.L_x_135:
[----:B-1---5:R-:W-:Y:S01]  /*4cb0*/  SHF.L.U32 R90, R168, 0x10, RZ ;  /* 0x00000010a85a7819 */ /* 0x022fe200000006ff */
[----:B------:R-:W-:Y:S01]  /*4cc0*/  @P3 IMAD.MOV.U32 R91, RZ, RZ, R171 ;  /* 0x000000ffff5b3224 */ /* 0x000fe200078e00ab */
[----:B------:R-:W-:Y:S01]  /*4cd0*/  ISETP.GT.AND P1, PT, R0, 0x68, P2 ;  /* 0x000000680000780c */ /* 0x000fe20001724270 */
[----:B------:R-:W-:Y:S02]  /*4ce0*/  BSSY B1, `(.L_x_137) ;  /* 0x0000009000017945 */ /* 0x000fe40003800000 */
        /* <DEDUP_REMOVED lines=8> */
.L_x_138:
[----:B------:R-:W-:Y:S05]  /*4d70*/  BSYNC B1 ;  /* 0x0000000000017941 */ /* 0x000fea0003800000 */
.L_x_137:
        /* <DEDUP_REMOVED lines=12> */
.L_x_140:
[----:B------:R-:W-:Y:S05]  /*4e40*/  BSYNC B1 ;  /* 0x0000000000017941 */ /* 0x000fea0003800000 */
.L_x_139:
        /* <DEDUP_REMOVED lines=12> */
.L_x_142:
[----:B------:R-:W-:Y:S05]  /*4f10*/  BSYNC B1 ;  /* 0x0000000000017941 */ /* 0x000fea0003800000 */
.L_x_141:
        /* <DEDUP_REMOVED lines=12> */
.L_x_144:
[----:B------:R-:W-:Y:S05]  /*4fe0*/  BSYNC B1 ;  /* 0x0000000000017941 */ /* 0x000fea0003800000 */
.L_x_143:
        /* <DEDUP_REMOVED lines=12> */
.L_x_146:
[----:B------:R-:W-:Y:S05]  /*50b0*/  BSYNC B1 ;  /* 0x0000000000017941 */ /* 0x000fea0003800000 */
.L_x_145:
        /* <DEDUP_REMOVED lines=12> */
.L_x_148:
[----:B------:R-:W-:Y:S05]  /*5180*/  BSYNC B1 ;  /* 0x0000000000017941 */ /* 0x000fea0003800000 */
.L_x_147:
        /* <DEDUP_REMOVED lines=12> */
.L_x_150:
[----:B------:R-:W-:Y:S05]  /*5250*/  BSYNC B1 ;  /* 0x0000000000017941 */ /* 0x000fea0003800000 */
.L_x_149:
        /* <DEDUP_REMOVED lines=12> */
.L_x_152:
[----:B------:R-:W-:Y:S05]  /*5320*/  BSYNC B1 ;  /* 0x0000000000017941 */ /* 0x000fea0003800000 */
.L_x_151:
        /* <DEDUP_REMOVED lines=12> */
.L_x_154:
[----:B------:R-:W-:Y:S05]  /*53f0*/  BSYNC B1 ;  /* 0x0000000000017941 */ /* 0x000fea0003800000 */
.L_x_153:
        /* <DEDUP_REMOVED lines=12> */
.L_x_156:
[----:B------:R-:W-:Y:S05]  /*54c0*/  BSYNC B1 ;  /* 0x0000000000017941 */ /* 0x000fea0003800000 */
.L_x_155:
        /* <DEDUP_REMOVED lines=12> */
.L_x_158:
[----:B------:R-:W-:Y:S05]  /*5590*/  BSYNC B1 ;  /* 0x0000000000017941 */ /* 0x000fea0003800000 */
.L_x_157:
[----:B-1---5:R-:W-:Y:S01]  /*55a0*/  IMAD.U32 R90, R168, 0x10000, RZ ;  /* 0x00010000a85a7824 */ /* 0x022fe200078e00ff */
[----:B------:R-:W-:Y:S01]  /*55b0*/  ISETP.GT.AND P1, PT, R0, 0x79, P0 ;  /* 0x000000790000780c */ /* 0x000fe20000724270 */
[----:B------:R-:W-:Y:S01]  /*55c0*/  BSSY B1, `(.L_x_159) ;  /* 0x000000c000017945 */ /* 0x000fe20003800000 */
[----:B------:R-:W-:Y:S01]  /*55d0*/  IADD3 R165, P0, R165, 0x80, RZ ;  /* 0x00000080a5a57810 */ /* 0x000fe20007f1e0ff */
[----:B------:R-:W-:Y:S01]  /*55e0*/  FMUL R91, R90, R155 ;  /* 0x0000009b5a5b7220 */ /* 0x000fe20000400000 */
[----:B------:R-:W-:-:S03]  /*55f0*/  @P3 IMAD.MOV.U32 R90, RZ, RZ, R170 ;  /* 0x000000ffff5a3224 */ /* 0x000fc600078e00aa */
[----:B------:R-:W-:Y:S01]  /*5600*/  FFMA R91, R150, R154, R91 ;  /* 0x0000009a965b7223 */ /* 0x000fe2000000005b */
[----:B------:R-:W-:-:S04]  /*5610*/  IMAD.X R153, RZ, RZ, R153, P0 ;  /* 0x000000ffff997224 */ /* 0x000fc800000e0699 */
[----:B------:R-:W-:-:S04]  /*5620*/  F2FP.BF16.F32.PACK_AB R91, RZ, R91 ;  /* 0x0000005bff5b723e */ /* 0x000fc800000010ff */
[----:B------:R-:W-:Y:S01]  /*5630*/  PRMT R92, R91, 0x7610, R92 ;  /* 0x000076105b5c7816 */ /* 0x000fe2000000005c */
[----:B------:R-:W-:-:S05]  /*5640*/  @P3 IMAD.MOV.U32 R91, RZ, RZ, R171 ;  /* 0x000000ffff5b3224 */ /* 0x000fca00078e00ab */
[----:B------:R1:W-:Y:S01]  /*5650*/  @P3 STG.E.U16 desc[UR36][R90.64+0xf0], R92 ;  /* 0x0000f05c5a003986 */ /* 0x0003e2000c101524 */
[----:B------:R-:W-:Y:S05]  /*5660*/  @!P1 BRA `(.L_x_160) ;  /* 0x0000000000049947 */ /* 0x000fea0003800000 */
[----:B------:R0:W5:Y:S02]  /*5670*/  LDG.E.LTC128B.U16 R168, desc[UR36][R88.64+0xf2] ;  /* 0x0000f22458a87981 */ /* 0x000164000c1e1520 */
.L_x_160:
[----:B------:R-:W-:Y:S05]  /*5680*/  BSYNC B1 ;  /* 0x0000000000017941 */ /* 0x000fea0003800000 */
.L_x_159:
[----:B0-2--5:R-:W-:Y:S01]  /*5690*/  IMAD.U32 R88, R168, 0x10000, RZ ;  /* 0x00010000a8587824 */ /* 0x025fe200078e00ff */
[----:B------:R-:W-:Y:S01]  /*56a0*/  ISETP.GT.AND P0, PT, R157, 0x80, PT ;  /* 0x000000809d00780c */ /* 0x000fe20003f04270 */
[-C--:B-1----:R-:W-:Y:S02]  /*56b0*/  IMAD R92, R153, R12.reuse, RZ ;  /* 0x0000000c995c7224 */ /* 0x082fe400078e02ff */
[----:B------:R-:W-:Y:S01]  /*56c0*/  FMUL R90, R88, R155 ;  /* 0x0000009b585a7220 */ /* 0x000fe20000400000 */
[----:B------:R-:W-:Y:S01]  /*56d0*/  IMAD.WIDE.U32 R88, R165, R12, R20 ;  /* 0x0000000ca5587225 */ /* 0x000fe200078e0014 */
[----:B------:R-:W-:-:S03]  /*56e0*/  ISETP.GT.AND P2, PT, R0, RZ, P0 ;  /* 0x000000ff0000720c */ /* 0x000fc60000744270 */
[----:B------:R-:W-:Y:S01]  /*56f0*/  FFMA R151, R151, R154, R90 ;  /* 0x0000009a97977223 */ /* 0x000fe2000000005a */
[----:B------:R-:W-:Y:S01]  /*5700*/  IMAD R99, R165, R13, R92 ;  /* 0x0000000da5637224 */ /* 0x000fe200078e025c */
[----:B------:R-:W-:-:S03]  /*5710*/  LEA R90, P3, R88, R8, 0x1 ;  /* 0x00000008585a7211 */ /* 0x000fc600078608ff */
[----:B------:R-:W-:Y:S01]  /*5720*/  IMAD.IADD R13, R89, 0x1, R99 ;  /* 0x00000001590d7824 */ /* 0x000fe200078e0263 */
[----:B------:R-:W-:-:S04]  /*5730*/  F2FP.BF16.F32.PACK_AB R151, RZ, R151 ;  /* 0x00000097ff97723e */ /* 0x000fc800000010ff */
[----:B------:R-:W-:Y:S01]  /*5740*/  LEA.HI.X R91, R88, R9, R13, 0x1, P3 ;  /* 0x00000009585b7211 */ /* 0x000fe200018f0c0d */
[----:B------:R0:W-:Y:S04]  /*5750*/  @P1 STG.E.U16 desc[UR36][R170.64+0xf2], R151 ;  /* 0x0000f297aa001986 */ /* 0x0001e8000c101524 */
[----:B------:R-:W2:Y:S01]  /*5760*/  @P2 LDG.E.LTC128B.U16 R168, desc[UR36][R90.64] ;  /* 0x000000245aa82981 */ /* 0x000ea2000c1e1520 */
[----:B------:R-:W-:Y:S01]  /*5770*/  IMAD.WIDE.U32 R88, R165, R12, R6 ;  /* 0x0000000ca5587225 */ /* 0x000fe200078e0006 */
[----:B------:R-:W-:Y:S01]  /*5780*/  SHF.L.U64.HI R97, R4, 0x8, R5 ;  /* 0x0000000804617819 */ /* 0x000fe20000010205 */
[----:B------:R-:W-:Y:S01]  /*5790*/  BSSY B1, `(.L_x_161) ;  /* 0x0000011000017945 */ /* 0x000fe20003800000 */
[----:B------:R-:W-:Y:S01]  /*57a0*/  ISETP.GT.AND P3, PT, R0, 0x1, P0 ;  /* 0x000000010000780c */ /* 0x000fe20000764270 */
[----:B------:R-:W-:-:S02]  /*57b0*/  IMAD.IADD R89, R99, 0x1, R89 ;  /* 0x0000000163597824 */ /* 0x000fc400078e0259 */
[----:B------:R-:W-:Y:S01]  /*57c0*/  IMAD.SHL.U32 R95, R4, 0x100, RZ ;  /* 0x00000100045f7824 */ /* 0x000fe200078e00ff */
[----:B--2---:R-:W-:-:S05]  /*57d0*/  SHF.L.U32 R92, R168, 0x10, RZ ;  /* 0x00000010a85c7819 */ /* 0x004fca00000006ff */
[----:B------:R-:W-:Y:S01]  /*57e0*/  FMUL R13, R92, R155 ;  /* 0x0000009b5c0d7220 */ /* 0x000fe20000400000 */
[----:B------:R-:W-:Y:S01]  /*57f0*/  IMAD.WIDE.U32 R92, R23, R10, R88 ;  /* 0x0000000a175c7225 */ /* 0x000fe200078e0058 */
[----:B------:R-:W-:-:S03]  /*5800*/  IADD3 R88, P1, R95, R158, RZ ;  /* 0x0000009e5f587210 */ /* 0x000fc60007f3e0ff */
[----:B------:R-:W-:Y:S01]  /*5810*/  FFMA R13, R24, R154, R13 ;  /* 0x0000009a180d7223 */ /* 0x000fe2000000000d */
[----:B------:R-:W-:Y:S01]  /*5820*/  IMAD.IADD R5, R11, 0x1, R93 ;  /* 0x000000010b057824 */ /* 0x000fe200078e025d */
[C---:B------:R-:W-:Y:S01]  /*5830*/  LEA R4, P4, R92.reuse, R8, 0x1 ;  /* 0x000000085c047211 */ /* 0x040fe200078808ff */
[----:B------:R-:W-:Y:S02]  /*5840*/  IMAD.X R89, R97, 0x1, R159, P1 ;  /* 0x0000000161597824 */ /* 0x000fe400008e069f */
[----:B------:R-:W-:Y:S02]  /*5850*/  F2FP.BF16.F32.PACK_AB R13, RZ, R13 ;  /* 0x0000000dff0d723e */ /* 0x000fe400000010ff */
[----:B------:R-:W-:-:S03]  /*5860*/  LEA.HI.X R5, R92, R9, R5, 0x1, P4 ;  /* 0x000000095c057211 */ /* 0x000fc600020f0c05 */
[----:B------:R0:W-:Y:S01]  /*5870*/  @P2 STG.E.U16 desc[UR36][R88.64], R13 ;  /* 0x0000000d58002986 */ /* 0x0001e2000c101524 */
[----:B------:R-:W-:Y:S05]  /*5880*/  @!P3 BRA `(.L_x_162) ;  /* 0x000000000004b947 */ /* 0x000fea0003800000 */
[----:B------:R1:W5:Y:S02]  /*5890*/  LDG.E.LTC128B.U16 R168, desc[UR36][R4.64+0x2] ;  /* 0x0000022404a87981 */ /* 0x000364000c1e1520 */
.L_x_162:
[----:B------:R-:W-:Y:S05]  /*58a0*/  BSYNC B1 ;  /* 0x0000000000017941 */ /* 0x000fea0003800000 */
.L_x_161:
[----:B------:R-:W-:Y:S01]  /*58b0*/  IMAD.WIDE.U32 R162, R165, R12, R162 ;  /* 0x0000000ca5a27225 */ /* 0x000fe200078e00a2 */
[----:B------:R-:W-:Y:S01]  /*58c0*/  ISETP.GT.AND P1, PT, R157, 0x88, PT ;  /* 0x000000889d00780c */ /* 0x000fe20003f24270 */
[----:B------:R-:W-:Y:S02]  /*58d0*/  BSSY B1, `(.L_x_163) ;  /* 0x0000012000017945 */ /* 0x000fe40003800000 */
[----:B-----5:R-:W-:Y:S01]  /*58e0*/  IMAD.U32 R20, R168, 0x10000, RZ ;  /* 0x00010000a8147824 */ /* 0x020fe200078e00ff */
[----:B------:R-:W-:Y:S01]  /*58f0*/  IADD3 R14, P2, R14, R162, RZ ;  /* 0x000000a20e0e7210 */ /* 0x000fe20007f5e0ff */
[----:B------:R-:W-:Y:S02]  /*5900*/  IMAD.IADD R99, R99, 0x1, R163 ;  /* 0x0000000163637824 */ /* 0x000fe400078e02a3 */
[----:B------:R-:W-:Y:S01]  /*5910*/  FMUL R20, R20, R155 ;  /* 0x0000009b14147220 */ /* 0x000fe20000400000 */
[----:B------:R-:W-:Y:S01]  /*5920*/  LEA R12, P4, R14, R8, 0x1 ;  /* 0x000000080e0c7211 */ /* 0x000fe200078808ff */
[----:B------:R-:W-:Y:S01]  /*5930*/  IMAD.X R21, R99, 0x1, R21, P2 ;  /* 0x0000000163157824 */ /* 0x000fe200010e0615 */
[----:B------:R-:W-:Y:S01]  /*5940*/  ISETP.GT.AND P2, PT, R0, RZ, P1 ;  /* 0x000000ff0000720c */ /* 0x000fe20000f44270 */
[----:B------:R-:W-:Y:S01]  /*5950*/  FFMA R20, R25, R154, R20 ;  /* 0x0000009a19147223 */ /* 0x000fe20000000014 */
[----:B------:R-:W-:-:S02]  /*5960*/  @P3 IMAD.MOV.U32 R15, RZ, RZ, R89 ;  /* 0x000000ffff0f3224 */ /* 0x000fc400078e0059 */
[----:B0-----:R-:W-:Y:S01]  /*5970*/  LEA.HI.X R13, R14, R9, R21, 0x1, P4 ;  /* 0x000000090e0d7211 */ /* 0x001fe200020f0c15 */
[----:B------:R-:W-:Y:S01]  /*5980*/  @P3 IMAD.MOV.U32 R14, RZ, RZ, R88 ;  /* 0x000000ffff0e3224 */ /* 0x000fe200078e0058 */
[----:B------:R-:W-:Y:S02]  /*5990*/  F2FP.BF16.F32.PACK_AB R20, RZ, R20 ;  /* 0x00000014ff14723e */ /* 0x000fe400000010ff */
[----:B------:R-:W-:-:S03]  /*59a0*/  IADD3 R6, P4, R6, R162, RZ ;  /* 0x000000a206067210 */ /* 0x000fc60007f9e0ff */
[----:B------:R0:W-:Y:S02]  /*59b0*/  @P3 STG.E.U16 desc[UR36][R14.64+0x2], R20 ;  /* 0x000002140e003986 */ /* 0x0001e4000c101524 */
[----:B------:R-:W-:Y:S01]  /*59c0*/  IMAD.X R7, R7, 0x1, R99, P4 ;  /* 0x0000000107077824 */ /* 0x000fe200020e0663 */
[----:B------:R-:W-:Y:S07]  /*59d0*/  @!P2 BRA `(.L_x_164) ;  /* 0x000000000004a947 */ /* 0x000fee0003800000 */
[----:B------:R2:W5:Y:S02]  /*59e0*/  LDG.E.LTC128B.U16 R168, desc[UR36][R12.64] ;  /* 0x000000240ca87981 */ /* 0x000564000c1e1520 */
.L_x_164:
[----:B------:R-:W-:Y:S05]  /*59f0*/  BSYNC B1 ;  /* 0x0000000000017941 */ /* 0x000fea0003800000 */
.L_x_163:
[----:B0----5:R-:W-:Y:S01]  /*5a00*/  IMAD.U32 R14, R168, 0x10000, RZ ;  /* 0x00010000a80e7824 */ /* 0x021fe200078e00ff */
[----:B------:R-:W-:Y:S01]  /*5a10*/  BSSY B1, `(.L_x_165) ;  /* 0x000000e000017945 */ /* 0x000fe20003800000 */
[----:B--2---:R-:W-:Y:S01]  /*5a20*/  IMAD.WIDE.U32 R12, R23, R10, R6 ;  /* 0x0000000a170c7225 */ /* 0x004fe200078e0006 */
[----:B------:R-:W-:-:S03]  /*5a30*/  IADD3 R6, P3, R88, R169, RZ ;  /* 0x000000a958067210 */ /* 0x000fc60007f7e0ff */
[----:B------:R-:W-:Y:S01]  /*5a40*/  FMUL R7, R14, R155 ;  /* 0x0000009b0e077220 */ /* 0x000fe20000400000 */
[----:B------:R-:W-:Y:S01]  /*5a50*/  IMAD.IADD R11, R11, 0x1, R13 ;  /* 0x000000010b0b7824 */ /* 0x000fe200078e020d */
[----:B------:R-:W-:Y:S02]  /*5a60*/  LEA R8, P4, R12, R8, 0x1 ;  /* 0x000000080c087211 */ /* 0x000fe400078808ff */
[----:B------:R-:W-:Y:S02]  /*5a70*/  FFMA R7, R26, R154, R7 ;  /* 0x0000009a1a077223 */ /* 0x000fe40000000007 */
[----:B------:R-:W-:-:S03]  /*5a80*/  LEA.HI.X R9, R12, R9, R11, 0x1, P4 ;  /* 0x000000090c097211 */ /* 0x000fc600020f0c0b */
[----:B------:R-:W-:Y:S02]  /*5a90*/  F2FP.BF16.F32.PACK_AB R10, RZ, R7 ;  /* 0x00000007ff0a723e */ /* 0x000fe400000010ff */
[----:B------:R-:W-:Y:S02]  /*5aa0*/  IADD3.X R7, R89, R167, RZ, P3, !PT ;  /* 0x000000a759077210 */ /* 0x000fe40001ffe4ff */
[----:B------:R-:W-:-:S03]  /*5ab0*/  ISETP.GT.AND P4, PT, R0, 0x1, P1 ;  /* 0x000000010000780c */ /* 0x000fc60000f84270 */
[----:B------:R0:W-:Y:S10]  /*5ac0*/  @P2 STG.E.U16 desc[UR36][R6.64], R10 ;  /* 0x0000000a06002986 */ /* 0x0001f4000c101524 */
[----:B------:R-:W-:Y:S05]  /*5ad0*/  @!P4 BRA `(.L_x_166) ;  /* 0x000000000004c947 */ /* 0x000fea0003800000 */
[----:B------:R2:W5:Y:S02]  /*5ae0*/  LDG.E.LTC128B.U16 R168, desc[UR36][R8.64+0x2] ;  /* 0x0000022408a87981 */ /* 0x000564000c1e1520 */
.L_x_166:
[----:B------:R-:W-:Y:S05]  /*5af0*/  BSYNC B1 ;  /* 0x0000000000017941 */ /* 0x000fea0003800000 */
.L_x_165:
[----:B0----5:R-:W-:Y:S01]  /*5b00*/  IMAD.U32 R10, R168, 0x10000, RZ ;  /* 0x00010000a80a7824 */ /* 0x021fe200078e00ff */
[----:B------:R-:W-:Y:S01]  /*5b10*/  ISETP.GT.AND P2, PT, R0, 0x8, P0 ;  /* 0x000000080000780c */ /* 0x000fe20000744270 */
[----:B------:R-:W-:Y:S02]  /*5b20*/  BSSY B1, `(.L_x_167) ;  /* 0x0000007000017945 */ /* 0x000fe40003800000 */
[----:B------:R-:W-:-:S04]  /*5b30*/  FMUL R10, R10, R155 ;  /* 0x0000009b0a0a7220 */ /* 0x000fc80000400000 */
[----:B------:R-:W-:-:S05]  /*5b40*/  FFMA R10, R27, R154, R10 ;  /* 0x0000009a1b0a7223 */ /* 0x000fca000000000a */
[----:B------:R-:W-:-:S05]  /*5b50*/  F2FP.BF16.F32.PACK_AB R10, RZ, R10 ;  /* 0x0000000aff0a723e */ /* 0x000fca00000010ff */
[----:B------:R0:W-:Y:S01]  /*5b60*/  @P4 STG.E.U16 desc[UR36][R6.64+0x2], R10 ;  /* 0x0000020a06004986 */ /* 0x0001e2000c101524 */
[----:B------:R-:W-:Y:S05]  /*5b70*/  @!P2 BRA `(.L_x_168) ;  /* 0x000000000004a947 */ /* 0x000fea0003800000 */
[----:B------:R0:W5:Y:S02]  /*5b80*/  LDG.E.LTC128B.U16 R168, desc[UR36][R4.64+0x10] ;  /* 0x0000102404a87981 */ /* 0x000164000c1e1520 */
.L_x_168:
[----:B------:R-:W-:Y:S05]  /*5b90*/  BSYNC B1 ;  /* 0x0000000000017941 */ /* 0x000fea0003800000 */
.L_x_167:
[----:B0----5:R-:W-:Y:S01]  /*5ba0*/  IMAD.U32 R6, R168, 0x10000, RZ ;  /* 0x00010000a8067824 */ /* 0x021fe200078e00ff */
[----:B------:R-:W-:Y:S01]  /*5bb0*/  ISETP.GT.AND P4, PT, R0, 0x9, P0 ;  /* 0x000000090000780c */ /* 0x000fe20000784270 */
[----:B------:R-:W-:Y:S02]  /*5bc0*/  BSSY B1, `(.L_x_169) ;  /* 0x000000a000017945 */ /* 0x000fe40003800000 */
[----:B------:R-:W-:Y:S01]  /*5bd0*/  FMUL R7, R6, R155 ;  /* 0x0000009b06077220 */ /* 0x000fe20000400000 */
[----:B------:R-:W-:-:S03]  /*5be0*/  IMAD.MOV.U32 R6, RZ, RZ, R88 ;  /* 0x000000ffff067224 */ /* 0x000fc600078e0058 */
[----:B------:R-:W-:-:S05]  /*5bf0*/  FFMA R7, R28, R154, R7 ;  /* 0x0000009a1c077223 */ /* 0x000fca0000000007 */
[----:B------:R-:W-:-:S04]  /*5c00*/  F2FP.BF16.F32.PACK_AB R7, RZ, R7 ;  /* 0x00000007ff07723e */ /* 0x000fc800000010ff */
[----:B------:R-:W-:Y:S01]  /*5c10*/  PRMT R10, R7, 0x7610, R10 ;  /* 0x00007610070a7816 */ /* 0x000fe2000000000a */
[----:B------:R-:W-:-:S05]  /*5c20*/  IMAD.MOV.U32 R7, RZ, RZ, R89 ;  /* 0x000000ffff077224 */ /* 0x000fca00078e0059 */
[----:B------:R0:W-:Y:S01]  /*5c30*/  @P2 STG.E.U16 desc[UR36][R6.64+0x10], R10 ;  /* 0x0000100a06002986 */ /* 0x0001e2000c101524 */
[----:B------:R-:W-:Y:S05]  /*5c40*/  @!P4 BRA `(.L_x_170) ;  /* 0x000000000004c947 */ /* 0x000fea0003800000 */
[----:B------:R0:W5:Y:S02]  /*5c50*/  LDG.E.LTC128B.U16 R168, desc[UR36][R4.64+0x12] ;  /* 0x0000122404a87981 */ /* 0x000164000c1e1520 */
.L_x_170:
[----:B------:R-:W-:Y:S05]  /*5c60*/  BSYNC B1 ;  /* 0x0000000000017941 */ /* 0x000fea0003800000 */
.L_x_169:
        /* <DEDUP_REMOVED lines=9> */
.L_x_172:
[----:B------:R-:W-:Y:S05]  /*5d00*/  BSYNC B1 ;  /* 0x0000000000017941 */ /* 0x000fea0003800000 */
.L_x_171:
[----:B0----5:R-:W-:Y:S01]  /*5d10*/  IMAD.U32 R10, R168, 0x10000, RZ ;  /* 0x00010000a80a7824 */ /* 0x021fe200078e00ff */
[----:B------:R-:W-:Y:S01]  /*5d20*/  ISETP.GT.AND P2, PT, R0, 0x9, P1 ;  /* 0x000000090000780c */ /* 0x000fe20000f44270 */
[----:B------:R-:W-:Y:S02]  /*5d30*/  BSSY B1, `(.L_x_173) ;  /* 0x0000009000017945 */ /* 0x000fe40003800000 */
[----:B------:R-:W-:Y:S01]  /*5d40*/  FMUL R11, R10, R155 ;  /* 0x0000009b0a0b7220 */ /* 0x000fe20000400000 */
[----:B------:R-:W-:-:S03]  /*5d50*/  IADD3 R10, P4, R169, R88, RZ ;  /* 0x00000058a90a7210 */ /* 0x000fc60007f9e0ff */
[----:B------:R-:W-:-:S05]  /*5d60*/  FFMA R11, R30, R154, R11 ;  /* 0x0000009a1e0b7223 */ /* 0x000fca000000000b */
[----:B------:R-:W-:Y:S01]  /*5d70*/  F2FP.BF16.F32.PACK_AB R12, RZ, R11 ;  /* 0x0000000bff0c723e */ /* 0x000fe200000010ff */
[----:B------:R-:W-:-:S05]  /*5d80*/  IMAD.X R11, R167, 0x1, R89, P4 ;  /* 0x00000001a70b7824 */ /* 0x000fca00020e0659 */
[----:B------:R0:W-:Y:S01]  /*5d90*/  @P3 STG.E.U16 desc[UR36][R10.64+0x10], R12 ;  /* 0x0000100c0a003986 */ /* 0x0001e2000c101524 */
[----:B------:R-:W-:Y:S05]  /*5da0*/  @!P2 BRA `(.L_x_174) ;  /* 0x000000000004a947 */ /* 0x000fea0003800000 */
[----:B------:R0:W5:Y:S02]  /*5db0*/  LDG.E.LTC128B.U16 R168, desc[UR36][R8.64+0x12] ;  /* 0x0000122408a87981 */ /* 0x000164000c1e1520 */
.L_x_174:
[----:B------:R-:W-:Y:S05]  /*5dc0*/  BSYNC B1 ;  /* 0x0000000000017941 */ /* 0x000fea0003800000 */
.L_x_173:
[----:B0----5:R-:W-:Y:S01]  /*5dd0*/  IMAD.U32 R10, R168, 0x10000, RZ ;  /* 0x00010000a80a7824 */ /* 0x021fe200078e00ff */
[----:B------:R-:W-:Y:S03]  /*5de0*/  BSSY B1, `(.L_x_175) ;  /* 0x000000a000017945 */ /* 0x000fe60003800000 */
[----:B------:R-:W-:Y:S01]  /*5df0*/  FMUL R12, R10, R155 ;  /* 0x0000009b0a0c7220 */ /* 0x000fe20000400000 */
[----:B------:R-:W-:-:S03]  /*5e00*/  IADD3 R10, P3, P4, R169, R158, R95 ;  /* 0x0000009ea90a7210 */ /* 0x000fc60007c7e05f */
[----:B------:R-:W-:Y:S01]  /*5e10*/  FFMA R12, R31, R154, R12 ;  /* 0x0000009a1f0c7223 */ /* 0x000fe2000000000c */
[----:B------:R-:W-:Y:S02]  /*5e20*/  IADD3.X R11, R167, R159, R97, P3, P4 ;  /* 0x0000009fa70b7210 */ /* 0x000fe40001fe8461 */
[----:B------:R-:W-:Y:S02]  /*5e30*/  ISETP.GT.AND P3, PT, R0, 0x10, P0 ;  /* 0x000000100000780c */ /* 0x000fe40000764270 */
[----:B------:R-:W-:-:S05]  /*5e40*/  F2FP.BF16.F32.PACK_AB R12, RZ, R12 ;  /* 0x0000000cff0c723e */ /* 0x000fca00000010ff */
[----:B------:R0:W-:Y:S06]  /*5e50*/  @P2 STG.E.U16 desc[UR36][R10.64+0x12], R12 ;  /* 0x0000120c0a002986 */ /* 0x0001ec000c101524 */
[----:B------:R-:W-:Y:S05]  /*5e60*/  @!P3 BRA `(.L_x_176) ;  /* 0x000000000004b947 */ /* 0x000fea0003800000 */
[----:B------:R0:W5:Y:S02]  /*5e70*/  LDG.E.LTC128B.U16 R168, desc[UR36][R4.64+0x20] ;  /* 0x0000202404a87981 */ /* 0x000164000c1e1520 */
.L_x_176:
[----:B------:R-:W-:Y:S05]  /*5e80*/  BSYNC B1 ;  /* 0x0000000000017941 */ /* 0x000fea0003800000 */
.L_x_175:
        /* <DEDUP_REMOVED lines=9> */
.L_x_178:
[----:B------:R-:W-:Y:S05]  /*5f20*/  BSYNC B1 ;  /* 0x0000000000017941 */ /* 0x000fea0003800000 */
.L_x_177:
[----:B-----5:R-:W-:Y:S01]  /*5f30*/  IMAD.U32 R12, R168, 0x10000, RZ ;  /* 0x00010000a80c7824 */ /* 0x020fe200078e00ff */
        /* <DEDUP_REMOVED lines=8> */
.L_x_180:
[----:B------:R-:W-:Y:S05]  /*5fc0*/  BSYNC B1 ;  /* 0x0000000000017941 */ /* 0x000fea0003800000 */
.L_x_179:
        /* <DEDUP_REMOVED lines=9> */
.L_x_182:
[----:B------:R-:W-:Y:S05]  /*6060*/  BSYNC B1 ;  /* 0x0000000000017941 */ /* 0x000fea0003800000 */
.L_x_181:
        /* <DEDUP_REMOVED lines=9> */
.L_x_184:
[----:B------:R-:W-:Y:S05]  /*6100*/  BSYNC B1 ;  /* 0x0000000000017941 */ /* 0x000fea0003800000 */
.L_x_183:
[----:B0----5:R-:W-:Y:S01]  /*6110*/  SHF.L.U32 R12, R168, 0x10, RZ ;  /* 0x00000010a80c7819 */ /* 0x021fe200000006ff */
[----:B------:R-:W-:Y:S01]  /*6120*/  BSSY B1, `(.L_x_185) ;  /* 0x0000008000017945 */ /* 0x000fe20003800000 */
[----:B------:R-:W-:-:S03]  /*6130*/  ISETP.GT.AND P2, PT, R0, 0x19, P0 ;  /* 0x000000190000780c */ /* 0x000fc60000744270 */
[----:B------:R-:W-:-:S04]  /*6140*/  FMUL R13, R12, R155 ;  /* 0x0000009b0c0d7220 */ /* 0x000fc80000400000 */
[----:B------:R-:W-:-:S05]  /*6150*/  FFMA R13, R36, R154, R13 ;  /* 0x0000009a240d7223 */ /* 0x000fca000000000d */
[----:B------:R-:W-:-:S05]  /*6160*/  F2FP.BF16.F32.PACK_AB R13, RZ, R13 ;  /* 0x0000000dff0d723e */ /* 0x000fca00000010ff */
[----:B------:R0:W-:Y:S01]  /*6170*/  @P3 STG.E.U16 desc[UR36][R6.64+0x30], R13 ;  /* 0x0000300d06003986 */ /* 0x0001e2000c101524 */
[----:B------:R-:W-:Y:S05]  /*6180*/  @!P2 BRA `(.L_x_186) ;  /* 0x000000000004a947 */ /* 0x000fea0003800000 */
[----:B------:R0:W5:Y:S02]  /*6190*/  LDG.E.LTC128B.U16 R168, desc[UR36][R4.64+0x32] ;  /* 0x0000322404a87981 */ /* 0x000164000c1e1520 */
.L_x_186:
[----:B------:R-:W-:Y:S05]  /*61a0*/  BSYNC B1 ;  /* 0x0000000000017941 */ /* 0x000fea0003800000 */
.L_x_185:
        /* <DEDUP_REMOVED lines=9> */
.L_x_188:
[----:B------:R-:W-:Y:S05]  /*6240*/  BSYNC B1 ;  /* 0x0000000000017941 */ /* 0x000fea0003800000 */
.L_x_187:
        /* <DEDUP_REMOVED lines=9> */
.L_x_190:
[----:B------:R-:W-:Y:S05]  /*62e0*/  BSYNC B1 ;  /* 0x0000000000017941 */ /* 0x000fea0003800000 */
.L_x_189:
        /* <DEDUP_REMOVED lines=9> */
.L_x_192:
[----:B------:R-:W-:Y:S05]  /*6380*/  BSYNC B1 ;  /* 0x0000000000017941 */ /* 0x000fea0003800000 */
.L_x_191:
        /* <DEDUP_REMOVED lines=9> */
.L_x_194:
[----:B------:R-:W-:Y:S05]  /*6420*/  BSYNC B1 ;  /* 0x0000000000017941 */ /* 0x000fea0003800000 */
.L_x_193:
        /* <DEDUP_REMOVED lines=9> */
.L_x_196:
[----:B------:R-:W-:Y:S05]  /*64c0*/  BSYNC B1 ;  /* 0x0000000000017941 */ /* 0x000fea0003800000 */
.L_x_195:
        /* <DEDUP_REMOVED lines=9> */
.L_x_198:
[----:B------:R-:W-:Y:S05]  /*6560*/  BSYNC B1 ;  /* 0x0000000000017941 */ /* 0x000fea0003800000 */
.L_x_197:
        /* <DEDUP_REMOVED lines=9> */
.L_x_200:
[----:B------:R-:W-:Y:S05]  /*6600*/  BSYNC B1 ;  /* 0x0000000000017941 */ /* 0x000fea0003800000 */
.L_x_199:
        /* <DEDUP_REMOVED lines=9> */
.L_x_202:
[----:B------:R-:W-:Y:S05]  /*66a0*/  BSYNC B1 ;  /* 0x0000000000017941 */ /* 0x000fea0003800000 */
.L_x_201:
        /* <DEDUP_REMOVED lines=9> */
.L_x_204:
[----:B------:R-:W-:Y:S05]  /*6740*/  BSYNC B1 ;  /* 0x0000000000017941 */ /* 0x000fea0003800000 */
.L_x_203:
        /* <DEDUP_REMOVED lines=9> */
.L_x_206:
[----:B------:R-:W-:Y:S05]  /*67e0*/  BSYNC B1 ;  /* 0x0000000000017941 */ /* 0x000fea0003800000 */
.L_x_205:
        /* <DEDUP_REMOVED lines=9> */
.L_x_208:
[----:B------:R-:W-:Y:S05]  /*6880*/  BSYNC B1 ;  /* 0x0000000000017941 */ /* 0x000fea0003800000 */
.L_x_207:
        /* <DEDUP_REMOVED lines=9> */
.L_x_210:
[----:B------:R-:W-:Y:S05]  /*6920*/  BSYNC B1 ;  /* 0x0000000000017941 */ /* 0x000fea0003800000 */
.L_x_209:
[----:B-----5:R-:W-:Y:S01]  /*6930*/  SHF.L.U32 R12, R168, 0x10, RZ ;  /* 0x00000010a80c7819 */ /* 0x020fe200000006ff */
        /* <DEDUP_REMOVED lines=8> */
.L_x_212:
[----:B------:R-:W-:Y:S05]  /*69c0*/  BSYNC B1 ;  /* 0x0000000000017941 */ /* 0x000fea0003800000 */
.L_x_211:
        /* <DEDUP_REMOVED lines=9> */
.L_x_214:
[----:B------:R-:W-:Y:S05]  /*6a60*/  BSYNC B1 ;  /* 0x0000000000017941 */ /* 0x000fea0003800000 */
.L_x_213:
        /* <DEDUP_REMOVED lines=9> */
.L_x_216:
[----:B------:R-:W-:Y:S05]  /*6b00*/  BSYNC B1 ;  /* 0x0000000000017941 */ /* 0x000fea0003800000 */
.L_x_215:
        /* <DEDUP_REMOVED lines=9> */
.L_x_218:
[----:B------:R-:W-:Y:S05]  /*6ba0*/  BSYNC B1 ;  /* 0x0000000000017941 */ /* 0x000fea0003800000 */
.L_x_217:
        /* <DEDUP_REMOVED lines=9> */
.L_x_220:
[----:B------:R-:W-:Y:S05]  /*6c40*/  BSYNC B1 ;  /* 0x0000000000017941 */ /* 0x000fea0003800000 */
.L_x_219:
        /* <DEDUP_REMOVED lines=9> */
.L_x_222:
[----:B------:R-:W-:Y:S05]  /*6ce0*/  BSYNC B1 ;  /* 0x0000000000017941 */ /* 0x000fea0003800000 */
.L_x_221:
        /* <DEDUP_REMOVED lines=9> */
.L_x_224:
[----:B------:R-:W-:Y:S05]  /*6d80*/  BSYNC B1 ;  /* 0x0000000000017941 */ /* 0x000fea0003800000 */
.L_x_223:
        /* <DEDUP_REMOVED lines=9> */
.L_x_226:
[----:B------:R-:W-:Y:S05]  /*6e20*/  BSYNC B1 ;  /* 0x0000000000017941 */ /* 0x000fea0003800000 */
.L_x_225:
        /* <DEDUP_REMOVED lines=9> */
.L_x_228:
[----:B------:R-:W-:Y:S05]  /*6ec0*/  BSYNC B1 ;  /* 0x0000000000017941 */ /* 0x000fea0003800000 */
.L_x_227:
        /* <DEDUP_REMOVED lines=9> */
.L_x_230:
[----:B------:R-:W-:Y:S05]  /*6f60*/  BSYNC B1 ;  /* 0x0000000000017941 */ /* 0x000fea0003800000 */
.L_x_229:
        /* <DEDUP_REMOVED lines=9> */
.L_x_232:
[----:B------:R-:W-:Y:S05]  /*7000*/  BSYNC B1 ;  /* 0x0000000000017941 */ /* 0x000fea0003800000 */
.L_x_231:
        /* <DEDUP_REMOVED lines=9> */
.L_x_234:
[----:B------:R-:W-:Y:S05]  /*70a0*/  BSYNC B1 ;  /* 0x0000000000017941 */ /* 0x000fea0003800000 */
.L_x_233:
        /* <DEDUP_REMOVED lines=9> */
.L_x_236:
[----:B------:R-:W-:Y:S05]  /*7140*/  BSYNC B1 ;  /* 0x0000000000017941 */ /* 0x000fea0003800000 */
.L_x_235:
        /* <DEDUP_REMOVED lines=9> */
.L_x_238:
[----:B------:R-:W-:Y:S05]  /*71e0*/  BSYNC B1 ;  /* 0x0000000000017941 */ /* 0x000fea0003800000 */
.L_x_237:
        /* <DEDUP_REMOVED lines=9> */
.L_x_240:
[----:B------:R-:W-:Y:S05]  /*7280*/  BSYNC B1 ;  /* 0x0000000000017941 */ /* 0x000fea0003800000 */
.L_x_239:
        /* <DEDUP_REMOVED lines=9> */
.L_x_242:
[----:B------:R-:W-:Y:S05]  /*7320*/  BSYNC B1 ;  /* 0x0000000000017941 */ /* 0x000fea0003800000 */
.L_x_241:
        /* <DEDUP_REMOVED lines=9> */
.L_x_244:
[----:B------:R-:W-:Y:S05]  /*73c0*/  BSYNC B1 ;  /* 0x0000000000017941 */ /* 0x000fea0003800000 */
.L_x_243:
        /* <DEDUP_REMOVED lines=9> */
.L_x_246:
[----:B------:R-:W-:Y:S05]  /*7460*/  BSYNC B1 ;  /* 0x0000000000017941 */ /* 0x000fea0003800000 */
.L_x_245:
        /* <DEDUP_REMOVED lines=9> */
.L_x_248:
[----:B------:R-:W-:Y:S05]  /*7500*/  BSYNC B1 ;  /* 0x0000000000017941 */ /* 0x000fea0003800000 */
.L_x_247:
        /* <DEDUP_REMOVED lines=9> */
.L_x_250:
[----:B------:R-:W-:Y:S05]  /*75a0*/  BSYNC B1 ;  /* 0x0000000000017941 */ /* 0x000fea0003800000 */
.L_x_249:
        /* <DEDUP_REMOVED lines=9> */
.L_x_252:
[----:B------:R-:W-:Y:S05]  /*7640*/  BSYNC B1 ;  /* 0x0000000000017941 */ /* 0x000fea0003800000 */
.L_x_251:
        /* <DEDUP_REMOVED lines=9> */
.L_x_254:
[----:B------:R-:W-:Y:S05]  /*76e0*/  BSYNC B1 ;  /* 0x0000000000017941 */ /* 0x000fea0003800000 */
.L_x_253:
        /* <DEDUP_REMOVED lines=9> */
.L_x_256:
[----:B------:R-:W-:Y:S05]  /*7780*/  BSYNC B1 ;  /* 0x0000000000017941 */ /* 0x000fea0003800000 */
.L_x_255:
        /* <DEDUP_REMOVED lines=9> */
.L_x_258:
[----:B------:R-:W-:Y:S05]  /*7820*/  BSYNC B1 ;  /* 0x0000000000017941 */ /* 0x000fea0003800000 */
.L_x_257:
        /* <DEDUP_REMOVED lines=9> */
.L_x_260:
[----:B------:R-:W-:Y:S05]  /*78c0*/  BSYNC B1 ;  /* 0x0000000000017941 */ /* 0x000fea0003800000 */
.L_x_259:
        /* <DEDUP_REMOVED lines=9> */
.L_x_262:
[----:B------:R-:W-:Y:S05]  /*7960*/  BSYNC B1 ;  /* 0x0000000000017941 */ /* 0x000fea0003800000 */
.L_x_261:
        /* <DEDUP_REMOVED lines=9> */
.L_x_264:
[----:B------:R-:W-:Y:S05]  /*7a00*/  BSYNC B1 ;  /* 0x0000000000017941 */ /* 0x000fea0003800000 */
.L_x_263:
        /* <DEDUP_REMOVED lines=9> */
.L_x_266:
[----:B------:R-:W-:Y:S05]  /*7aa0*/  BSYNC B1 ;  /* 0x0000000000017941 */ /* 0x000fea0003800000 */
.L_x_265:
        /* <DEDUP_REMOVED lines=9> */
.L_x_268:
[----:B------:R-:W-:Y:S05]  /*7b40*/  BSYNC B1 ;  /* 0x0000000000017941 */ /* 0x000fea0003800000 */
.L_x_267:
        /* <DEDUP_REMOVED lines=9> */
.L_x_270:
[----:B------:R-:W-:Y:S05]  /*7be0*/  BSYNC B1 ;  /* 0x0000000000017941 */ /* 0x000fea0003800000 */
.L_x_269:
        /* <DEDUP_REMOVED lines=9> */
.L_x_272:
[----:B------:R-:W-:Y:S05]  /*7c80*/  BSYNC B1 ;  /* 0x0000000000017941 */ /* 0x000fea0003800000 */
.L_x_271:
        /* <DEDUP_REMOVED lines=9> */
.L_x_274:
[----:B------:R-:W-:Y:S05]  /*7d20*/  BSYNC B1 ;  /* 0x0000000000017941 */ /* 0x000fea0003800000 */
.L_x_273:
        /* <DEDUP_REMOVED lines=9> */
.L_x_276:
[----:B------:R-:W-:Y:S05]  /*7dc0*/  BSYNC B1 ;  /* 0x0000000000017941 */ /* 0x000fea0003800000 */
.L_x_275:
        /* <DEDUP_REMOVED lines=9> */
.L_x_278:
[----:B------:R-:W-:Y:S05]  /*7e60*/  BSYNC B1 ;  /* 0x0000000000017941 */ /* 0x000fea0003800000 */
.L_x_277:
        /* <DEDUP_REMOVED lines=9> */
.L_x_280:
[----:B------:R-:W-:Y:S05]  /*7f00*/  BSYNC B1 ;  /* 0x0000000000017941 */ /* 0x000fea0003800000 */
.L_x_279:
        /* <DEDUP_REMOVED lines=9> */
.L_x_282:
[----:B------:R-:W-:Y:S05]  /*7fa0*/  BSYNC B1 ;  /* 0x0000000000017941 */ /* 0x000fea0003800000 */
.L_x_281:
[----:B01---5:R-:W-:Y:S01]  /*7fb0*/  IMAD.U32 R4, R168, 0x10000, RZ ;  /* 0x00010000a8047824 */ /* 0x023fe200078e00ff */
        /* <DEDUP_REMOVED lines=8> */
.L_x_284:
[----:B------:R-:W-:Y:S05]  /*8040*/  BSYNC B1 ;  /* 0x0000000000017941 */ /* 0x000fea0003800000 */
.L_x_283:
[----:B0----5:R-:W-:Y:S01]  /*8050*/  IMAD.U32 R4, R168, 0x10000, RZ ;  /* 0x00010000a8047824 */ /* 0x021fe200078e00ff */
        /* <DEDUP_REMOVED lines=11> */
.L_x_286:
[----:B------:R-:W-:Y:S05]  /*8110*/  BSYNC B1 ;  /* 0x0000000000017941 */ /* 0x000fea0003800000 */
.L_x_285:
[----:B------:R-:W-:Y:S05]  /*8120*/  @!P1 BRA `(.L_x_287) ;  /* 0x00000024003c9947 */ /* 0x000fea0003800000 */
[----:B-----5:R-:W-:-:S04]  /*8130*/  IMAD.U32 R168, R168, 0x10000, RZ ;  /* 0x00010000a8a87824 */ /* 0x020fc800078e00ff */
[----:B------:R-:W-:-:S04]  /*8140*/  FMUL R168, R168, R155 ;  /* 0x0000009ba8a87220 */ /* 0x000fc80000400000 */
[----:B------:R-:W-:-:S05]  /*8150*/  FFMA R168, R87, R154, R168 ;  /* 0x0000009a57a87223 */ /* 0x000fca00000000a8 */
[----:B------:R-:W-:-:S05]  /*8160*/  F2FP.BF16.F32.PACK_AB R168, RZ, R168 ;  /* 0x000000a8ffa8723e */ /* 0x000fca00000010ff */
[----:B------:R0:W-:Y:S01]  /*8170*/  STG.E.U16 desc[UR36][R10.64+0xf2], R168 ;  /* 0x0000f2a80a007986 */ /* 0x0001e2000c101524 */
[----:B------:R-:W-:Y:S05]  /*8180*/  BRA `(.L_x_287) ;  /* 0x0000002400247947 */ /* 0x000fea0003800000 */
.L_x_36:
[----:B------:R-:W-:Y:S01]  /*8190*/  ULDC.64 UR4, c[0x0][0x5c0] ;  /* 0x0001700000047ab9 */ /* 0x000fe20000000a00 */
[----:B------:R-:W-:Y:S01]  /*81a0*/  ISETP.GT.AND P4, PT, R0, 0x1, P2 ;  /* 0x000000010000780c */ /* 0x000fe20001784270 */
[-C--:B------:R-:W-:Y:S01]  /*81b0*/  FMUL R88, R88, R154.reuse ;  /* 0x0000009a58587220 */ /* 0x080fe20000400000 */
[----:B------:R-:W-:Y:S01]  /*81c0*/  LEA R6, P1, R166, UR4, 0x1 ;  /* 0x00000004a6067c11 */ /* 0x000fe2000f8208ff */
[-C--:B------:R-:W-:Y:S01]  /*81d0*/  FMUL R89, R89, R154.reuse ;  /* 0x0000009a59597220 */ /* 0x080fe20000400000 */
[----:B------:R-:W-:Y:S02]  /*81e0*/  IMAD.SHL.U32 R11, R4, 0x10, RZ ;  /* 0x00000010040b7824 */ /* 0x000fe400078e00ff */
[-C--:B------:R-:W-:Y:S01]  /*81f0*/  FMUL R90, R90, R154.reuse ;  /* 0x0000009a5a5a7220 */ /* 0x080fe20000400000 */
[----:B------:R-:W-:Y:S01]  /*8200*/  LEA.HI.X R7, R166, UR5, R171, 0x1, P1 ;  /* 0x00000005a6077c11 */ /* 0x000fe200088f0cab */
[----:B------:R-:W-:Y:S01]  /*8210*/  FMUL R91, R91, R154 ;  /* 0x0000009a5b5b7220 */ /* 0x000fe20000400000 */
[----:B------:R-:W-:Y:S01]  /*8220*/  F2FP.BF16.F32.PACK_AB R88, RZ, R88 ;  /* 0x00000058ff58723e */ /* 0x000fe200000010ff */
[-C--:B------:R-:W-:Y:S01]  /*8230*/  FMUL R92, R92, R154.reuse ;  /* 0x0000009a5c5c7220 */ /* 0x080fe20000400000 */
[----:B------:R-:W-:Y:S01]  /*8240*/  ISETP.GT.AND P1, PT, R157, 0x8, PT ;  /* 0x000000089d00780c */ /* 0x000fe20003f24270 */
[-C--:B------:R-:W-:Y:S01]  /*8250*/  FMUL R93, R93, R154.reuse ;  /* 0x0000009a5d5d7220 */ /* 0x080fe20000400000 */
[----:B------:R-:W-:Y:S01]  /*8260*/  F2FP.BF16.F32.PACK_AB R89, RZ, R89 ;  /* 0x00000059ff59723e */ /* 0x000fe200000010ff */
[----:B------:R-:W-:Y:S01]  /*8270*/  @P0 STG.E.U16 desc[UR36][R6.64], R88 ;  /* 0x0000005806000986 */ /* 0x000fe2000c101524 */
[----:B------:R-:W-:Y:S01]  /*8280*/  ISETP.GT.AND P3, PT, R0, RZ, P1 ;  /* 0x000000ff0000720c */ /* 0x000fe20000f64270 */
[-C--:B------:R-:W-:Y:S01]  /*8290*/  FMUL R94, R94, R154.reuse ;  /* 0x0000009a5e5e7220 */ /* 0x080fe20000400000 */
[----:B------:R-:W-:Y:S01]  /*82a0*/  ISETP.GT.AND P0, PT, R0, 0x1, P1 ;  /* 0x000000010000780c */ /* 0x000fe20000f04270 */
[----:B------:R-:W-:Y:S01]  /*82b0*/  @P4 STG.E.U16 desc[UR36][R6.64+0x2], R89 ;  /* 0x0000025906004986 */ /* 0x000fe2000c101524 */
[----:B------:R-:W-:Y:S01]  /*82c0*/  SHF.L.U64.HI R9, R4, 0x4, R5 ;  /* 0x0000000404097819 */ /* 0x000fe20000010205 */
[----:B------:R-:W-:Y:S01]  /*82d0*/  FMUL R95, R95, R154 ;  /* 0x0000009a5f5f7220 */ /* 0x000fe20000400000 */
[----:B------:R-:W-:Y:S01]  /*82e0*/  IADD3 R12, P4, R11, R6, RZ ;  /* 0x000000060b0c7210 */ /* 0x000fe20007f9e0ff */
[----:B------:R-:W-:Y:S01]  /*82f0*/  FMUL R96, R96, R154 ;  /* 0x0000009a60607220 */ /* 0x000fe20000400000 */
[----:B------:R-:W-:Y:S01]  /*8300*/  F2FP.BF16.F32.PACK_AB R90, RZ, R90 ;  /* 0x0000005aff5a723e */ /* 0x000fe200000010ff */
[-C--:B------:R-:W-:Y:S01]  /*8310*/  FMUL R97, R97, R154.reuse ;  /* 0x0000009a61617220 */ /* 0x080fe20000400000 */
[----:B------:R-:W-:Y:S01]  /*8320*/  F2FP.BF16.F32.PACK_AB R91, RZ, R91 ;  /* 0x0000005bff5b723e */ /* 0x000fe200000010ff */
[----:B------:R-:W-:Y:S01]  /*8330*/  IMAD.X R13, R9, 0x1, R7, P4 ;  /* 0x00000001090d7824 */ /* 0x000fe200020e0607 */
[----:B------:R-:W-:Y:S01]  /*8340*/  ISETP.GT.AND P4, PT, R0, 0x9, P2 ;  /* 0x000000090000780c */ /* 0x000fe20001784270 */
[----:B------:R-:W-:Y:S01]  /*8350*/  FMUL R98, R98, R154 ;  /* 0x0000009a62627220 */ /* 0x000fe20000400000 */
[----:B------:R-:W-:Y:S01]  /*8360*/  F2FP.BF16.F32.PACK_AB R92, RZ, R92 ;  /* 0x0000005cff5c723e */ /* 0x000fe200000010ff */
[-C--:B------:R-:W-:Y:S01]  /*8370*/  FMUL R99, R99, R154.reuse ;  /* 0x0000009a63637220 */ /* 0x080fe20000400000 */
[----:B------:R-:W-:Y:S01]  /*8380*/  @P3 STG.E.U16 desc[UR36][R12.64], R90 ;  /* 0x0000005a0c003986 */ /* 0x000fe2000c101524 */
[----:B------:R-:W-:Y:S01]  /*8390*/  ISETP.GT.AND P3, PT, R0, 0x8, P2 ;  /* 0x000000080000780c */ /* 0x000fe20001764270 */
[-C--:B------:R-:W-:Y:S01]  /*83a0*/  FMUL R100, R100, R154.reuse ;  /* 0x0000009a64647220 */ /* 0x080fe20000400000 */
[----:B------:R-:W-:Y:S01]  /*83b0*/  F2FP.BF16.F32.PACK_AB R93, RZ, R93 ;  /* 0x0000005dff5d723e */ /* 0x000fe200000010ff */
[----:B------:R-:W-:Y:S01]  /*83c0*/  @P0 STG.E.U16 desc[UR36][R12.64+0x2], R91 ;  /* 0x0000025b0c000986 */ /* 0x000fe2000c101524 */
[----:B------:R-:W-:Y:S01]  /*83d0*/  ISETP.GT.AND P0, PT, R0, 0x8, P1 ;  /* 0x000000080000780c */ /* 0x000fe20000f04270 */
[----:B------:R-:W-:Y:S01]  /*83e0*/  FMUL R101, R101, R154 ;  /* 0x0000009a65657220 */ /* 0x000fe20000400000 */
[----:B------:R-:W-:Y:S01]  /*83f0*/  F2FP.BF16.F32.PACK_AB R94, RZ, R94 ;  /* 0x0000005eff5e723e */ /* 0x000fe200000010ff */
[-C--:B------:R-:W-:Y:S01]  /*8400*/  FMUL R102, R102, R154.reuse ;  /* 0x0000009a66667220 */ /* 0x080fe20000400000 */
[----:B------:R-:W-:Y:S01]  /*8410*/  F2FP.BF16.F32.PACK_AB R95, RZ, R95 ;  /* 0x0000005fff5f723e */ /* 0x000fe200000010ff */
[----:B------:R-:W-:Y:S01]  /*8420*/  FMUL R103, R103, R154 ;  /* 0x0000009a67677220 */ /* 0x000fe20000400000 */
[----:B------:R-:W-:Y:S01]  /*8430*/  F2FP.BF16.F32.PACK_AB R96, RZ, R96 ;  /* 0x00000060ff60723e */ /* 0x000fe200000010ff */
[-C--:B------:R-:W-:Y:S01]  /*8440*/  FMUL R104, R104, R154.reuse ;  /* 0x0000009a68687220 */ /* 0x080fe20000400000 */
[----:B------:R-:W-:Y:S01]  /*8450*/  F2FP.BF16.F32.PACK_AB R97, RZ, R97 ;  /* 0x00000061ff61723e */ /* 0x000fe200000010ff */
[----:B------:R-:W-:Y:S01]  /*8460*/  @P3 STG.E.U16 desc[UR36][R6.64+0x10], R92 ;  /* 0x0000105c06003986 */ /* 0x000fe2000c101524 */
[C---:B------:R-:W-:Y:S01]  /*8470*/  ISETP.GT.AND P3, PT, R0.reuse, 0x9, P1 ;  /* 0x000000090000780c */ /* 0x040fe20000f64270 */
[----:B------:R-:W-:Y:S01]  /*8480*/  FMUL R105, R105, R154 ;  /* 0x0000009a69697220 */ /* 0x000fe20000400000 */
[----:B------:R-:W-:Y:S01]  /*8490*/  F2FP.BF16.F32.PACK_AB R98, RZ, R98 ;  /* 0x00000062ff62723e */ /* 0x000fe200000010ff */
        /* <DEDUP_REMOVED lines=162> */
[----:B------:R-:W-:Y:S01]  /*8ec0*/  IMAD.SHL.U32 R15, R4, 0x100, RZ ;  /* 0x00000100040f7824 */ /* 0x000fe200078e00ff */
[----:B------:R-:W-:Y:S01]  /*8ed0*/  F2FP.BF16.F32.PACK_AB R145, RZ, R145 ;  /* 0x00000091ff91723e */ /* 0x000fe200000010ff */
[----:B------:R-:W-:Y:S01]  /*8ee0*/  @P3 STG.E.U16 desc[UR36][R6.64+0xa0], R128 ;  /* 0x0000a08006003986 */ /* 0x000fe2000c101524 */
[----:B------:R-:W-:Y:S01]  /*8ef0*/  ISETP.GT.AND P3, PT, R0, 0x51, P1 ;  /* 0x000000510000780c */ /* 0x000fe20000f64270 */
[----:B------:R-:W-:Y:S01]  /*8f00*/  FMUL R24, R24, R154 ;  /* 0x0000009a18187220 */ /* 0x000fe20000400000 */
[----:B------:R-:W-:Y:S01]  /*8f10*/  F2FP.BF16.F32.PACK_AB R146, RZ, R146 ;  /* 0x00000092ff92723e */ /* 0x000fe200000010ff */
[----:B------:R-:W-:Y:S01]  /*8f20*/  @P4 STG.E.U16 desc[UR36][R6.64+0xa2], R129 ;  /* 0x0000a28106004986 */ /* 0x000fe2000c101524 */
[C---:B------:R-:W-:Y:S01]  /*8f30*/  ISETP.GT.AND P4, PT, R0.reuse, 0x58, P2 ;  /* 0x000000580000780c */ /* 0x040fe20001784270 */
        /* <DEDUP_REMOVED lines=18> */
[-C--:B------:R-:W-:Y:S01]  /*9060*/  FMUL R30, R30, R154.reuse ;  /* 0x0000009a1e1e7220 */ /* 0x080fe20000400000 */
[----:B------:R-:W-:Y:S01]  /*9070*/  SHF.L.U64.HI R5, R4, 0x8, R5 ;  /* 0x0000000804057819 */ /* 0x000fe20000010205 */
[----:B------:R-:W-:Y:S01]  /*9080*/  FMUL R31, R31, R154 ;  /* 0x0000009a1f1f7220 */ /* 0x000fe20000400000 */
[----:B------:R-:W-:Y:S01]  /*9090*/  F2FP.BF16.F32.PACK_AB R24, RZ, R24 ;  /* 0x00000018ff18723e */ /* 0x000fe200000010ff */
[----:B------:R-:W-:Y:S01]  /*90a0*/  @P3 STG.E.U16 desc[UR36][R12.64+0xb0], R134 ;  /* 0x0000b0860c003986 */ /* 0x000fe2000c101524 */
[----:B------:R-:W-:Y:S01]  /*90b0*/  ISETP.GT.AND P3, PT, R0, 0x61, P2 ;  /* 0x000000610000780c */ /* 0x000fe20001764270 */
        /* <DEDUP_REMOVED lines=43> */
[C---:B------:R-:W-:Y:S01]  /*9370*/  ISETP.GT.AND P2, PT, R0.reuse, 0x79, P2 ;  /* 0x000000790000780c */ /* 0x040fe20001744270 */
        /* <DEDUP_REMOVED lines=10> */
[-C--:B------:R-:W-:Y:S01]  /*9420*/  FMUL R48, R48, R154.reuse ;  /* 0x0000009a30307220 */ /* 0x080fe20000400000 */
[----:B------:R-:W-:Y:S01]  /*9430*/  F2FP.BF16.F32.PACK_AB R41, RZ, R41 ;  /* 0x00000029ff29723e */ /* 0x000fe200000010ff */
[----:B------:R-:W-:Y:S01]  /*9440*/  FMUL R49, R49, R154 ;  /* 0x0000009a31317220 */ /* 0x000fe20000400000 */
[----:B------:R-:W-:Y:S01]  /*9450*/  F2FP.BF16.F32.PACK_AB R40, RZ, R40 ;  /* 0x00000028ff28723e */ /* 0x000fe200000010ff */
[----:B------:R-:W-:Y:S01]  /*9460*/  @P4 STG.E.U16 desc[UR36][R12.64+0xe0], R146 ;  /* 0x0000e0920c004986 */ /* 0x000fe2000c101524 */
[----:B------:R-:W-:Y:S01]  /*9470*/  F2FP.BF16.F32.PACK_AB R42, RZ, R42 ;  /* 0x0000002aff2a723e */ /* 0x000fe200000010ff */
[-C--:B------:R-:W-:Y:S01]  /*9480*/  FMUL R50, R50, R154.reuse ;  /* 0x0000009a32327220 */ /* 0x080fe20000400000 */
[----:B------:R-:W-:Y:S01]  /*9490*/  F2FP.BF16.F32.PACK_AB R43, RZ, R43 ;  /* 0x0000002bff2b723e */ /* 0x000fe200000010ff */
[----:B------:R-:W-:Y:S01]  /*94a0*/  @P0 STG.E.U16 desc[UR36][R12.64+0xe2], R147 ;  /* 0x0000e2930c000986 */ /* 0x000fe2000c101524 */
[C---:B------:R-:W-:Y:S01]  /*94b0*/  ISETP.GT.AND P0, PT, R0.reuse, 0x78, P1 ;  /* 0x000000780000780c */ /* 0x040fe20000f04270 */
[----:B------:R-:W-:Y:S01]  /*94c0*/  FMUL R51, R51, R154 ;  /* 0x0000009a33337220 */ /* 0x000fe20000400000 */
[----:B------:R-:W-:Y:S01]  /*94d0*/  ISETP.GT.AND P1, PT, R0, 0x79, P1 ;  /* 0x000000790000780c */ /* 0x000fe20000f24270 */
[----:B------:R-:W-:Y:S01]  /*94e0*/  @P3 STG.E.U16 desc[UR36][R6.64+0xf0], R148 ;  /* 0x0000f09406003986 */ /* 0x000fe2000c101524 */
[----:B------:R-:W-:Y:S01]  /*94f0*/  IADD3 R14, P3, P4, R11, R6, R15 ;  /* 0x000000060b0e7210 */ /* 0x000fe20007c7e00f */
[----:B------:R-:W-:Y:S01]  /*9500*/  FMUL R52, R52, R154 ;  /* 0x0000009a34347220 */ /* 0x000fe20000400000 */
[----:B------:R-:W-:Y:S01]  /*9510*/  F2FP.BF16.F32.PACK_AB R44, RZ, R44 ;  /* 0x0000002cff2c723e */ /* 0x000fe200000010ff */
[----:B------:R0:W-:Y:S01]  /*9520*/  @P2 STG.E.U16 desc[UR36][R6.64+0xf2], R149 ;  /* 0x0000f29506002986 */ /* 0x0001e2000c101524 */
[----:B------:R-:W-:Y:S01]  /*9530*/  IADD3 R4, P2, R15, R6, RZ ;  /* 0x000000060f047210 */ /* 0x000fe20007f5e0ff */
[-C--:B------:R-:W-:Y:S01]  /*9540*/  FMUL R53, R53, R154.reuse ;  /* 0x0000009a35357220 */ /* 0x080fe20000400000 */
[----:B------:R-:W-:Y:S01]  /*9550*/  IADD3.X R15, R9, R7, R5, P3, P4 ;  /* 0x00000007090f7210 */ /* 0x000fe20001fe8405 */
[-C--:B------:R-:W-:Y:S01]  /*9560*/  FMUL R54, R54, R154.reuse ;  /* 0x0000009a36367220 */ /* 0x080fe20000400000 */
[C---:B------:R-:W-:Y:S01]  /*9570*/  ISETP.GT.AND P3, PT, R157.reuse, 0x88, PT ;  /* 0x000000889d00780c */ /* 0x040fe20003f64270 */
[----:B------:R-:W-:Y:S01]  /*9580*/  @P0 STG.E.U16 desc[UR36][R12.64+0xf0], R150 ;  /* 0x0000f0960c000986 */ /* 0x000fe2000c101524 */
[----:B------:R-:W-:Y:S01]  /*9590*/  ISETP.GT.AND P0, PT, R157, 0x80, PT ;  /* 0x000000809d00780c */ /* 0x000fe20003f04270 */
[----:B------:R-:W-:Y:S01]  /*95a0*/  IMAD.X R5, R5, 0x1, R7, P2 ;  /* 0x0000000105057824 */ /* 0x000fe200010e0607 */
[C---:B------:R-:W-:Y:S01]  /*95b0*/  ISETP.GT.AND P2, PT, R0.reuse, RZ, P3 ;  /* 0x000000ff0000720c */ /* 0x040fe20001f44270 */
[----:B------:R-:W-:Y:S01]  /*95c0*/  @P1 STG.E.U16 desc[UR36][R12.64+0xf2], R151 ;  /* 0x0000f2970c001986 */ /* 0x000fe2000c101524 */
[C---:B------:R-:W-:Y:S01]  /*95d0*/  ISETP.GT.AND P1, PT, R0.reuse, RZ, P0 ;  /* 0x000000ff0000720c */ /* 0x040fe20000724270 */
[-C--:B------:R-:W-:Y:S01]  /*95e0*/  FMUL R55, R55, R154.reuse ;  /* 0x0000009a37377220 */ /* 0x080fe20000400000 */
[----:B------:R-:W-:Y:S01]  /*95f0*/  ISETP.GT.AND P4, PT, R0, 0x1, P0 ;  /* 0x000000010000780c */ /* 0x000fe20000784270 */
[-C--:B------:R-:W-:Y:S01]  /*9600*/  FMUL R56, R56, R154.reuse ;  /* 0x0000009a38387220 */ /* 0x080fe20000400000 */
[----:B------:R-:W-:Y:S01]  /*9610*/  F2FP.BF16.F32.PACK_AB R45, RZ, R45 ;  /* 0x0000002dff2d723e */ /* 0x000fe200000010ff */
[----:B------:R-:W-:Y:S01]  /*9620*/  FMUL R57, R57, R154 ;  /* 0x0000009a39397220 */ /* 0x000fe20000400000 */
[----:B------:R-:W-:Y:S01]  /*9630*/  F2FP.BF16.F32.PACK_AB R46, RZ, R46 ;  /* 0x0000002eff2e723e */ /* 0x000fe200000010ff */
[-C--:B------:R-:W-:Y:S01]  /*9640*/  FMUL R58, R58, R154.reuse ;  /* 0x0000009a3a3a7220 */ /* 0x080fe20000400000 */
[----:B------:R-:W-:Y:S01]  /*9650*/  F2FP.BF16.F32.PACK_AB R47, RZ, R47 ;  /* 0x0000002fff2f723e */ /* 0x000fe200000010ff */
[----:B------:R-:W-:Y:S01]  /*9660*/  FMUL R59, R59, R154 ;  /* 0x0000009a3b3b7220 */ /* 0x000fe20000400000 */
[----:B------:R-:W-:Y:S01]  /*9670*/  F2FP.BF16.F32.PACK_AB R48, RZ, R48 ;  /* 0x00000030ff30723e */ /* 0x000fe200000010ff */
[----:B------:R-:W-:Y:S01]  /*9680*/  FMUL R60, R60, R154 ;  /* 0x0000009a3c3c7220 */ /* 0x000fe20000400000 */
[----:B------:R-:W-:Y:S01]  /*9690*/  F2FP.BF16.F32.PACK_AB R49, RZ, R49 ;  /* 0x00000031ff31723e */ /* 0x000fe200000010ff */
[----:B------:R-:W-:Y:S01]  /*96a0*/  @P1 STG.E.U16 desc[UR36][R4.64], R24 ;  /* 0x0000001804001986 */ /* 0x000fe2000c101524 */
[----:B0-----:R-:W-:Y:S01]  /*96b0*/  IADD3 R6, P1, R11, R4, RZ ;  /* 0x000000040b067210 */ /* 0x001fe20007f3e0ff */
[----:B------:R-:W-:Y:S01]  /*96c0*/  FMUL R61, R61, R154 ;  /* 0x0000009a3d3d7220 */ /* 0x000fe20000400000 */
[----:B------:R-:W-:Y:S01]  /*96d0*/  F2FP.BF16.F32.PACK_AB R50, RZ, R50 ;  /* 0x00000032ff32723e */ /* 0x000fe200000010ff */
[----:B------:R-:W-:Y:S01]  /*96e0*/  @P4 STG.E.U16 desc[UR36][R4.64+0x2], R25 ;  /* 0x0000021904004986 */ /* 0x000fe2000c101524 */
[C---:B------:R-:W-:Y:S01]  /*96f0*/  ISETP.GT.AND P4, PT, R0.reuse, 0x1, P3 ;  /* 0x000000010000780c */ /* 0x040fe20001f84270 */
[--C-:B------:R-:W-:Y:S01]  /*9700*/  IMAD.X R7, R9, 0x1, R5.reuse, P1 ;  /* 0x0000000109077824 */ /* 0x100fe200008e0605 */
[----:B------:R-:W-:Y:S01]  /*9710*/  ISETP.GT.AND P1, PT, R0, 0x8, P0 ;  /* 0x000000080000780c */ /* 0x000fe20000724270 */
[-C--:B------:R-:W-:Y:S01]  /*9720*/  FMUL R62, R62, R154.reuse ;  /* 0x0000009a3e3e7220 */ /* 0x080fe20000400000 */
[----:B------:R-:W-:Y:S01]  /*9730*/  F2FP.BF16.F32.PACK_AB R51, RZ, R51 ;  /* 0x00000033ff33723e */ /* 0x000fe200000010ff */
[-C--:B------:R-:W-:Y:S01]  /*9740*/  FMUL R63, R63, R154.reuse ;  /* 0x0000009a3f3f7220 */ /* 0x080fe20000400000 */
[----:B------:R-:W-:Y:S01]  /*9750*/  @P2 STG.E.U16 desc[UR36][R6.64], R26 ;  /* 0x0000001a06002986 */ /* 0x000fe2000c101524 */
[----:B------:R-:W-:Y:S01]  /*9760*/  ISETP.GT.AND P2, PT, R0, 0x9, P0 ;  /* 0x000000090000780c */ /* 0x000fe20000744270 */
[----:B------:R-:W-:Y:S01]  /*9770*/  FMUL R64, R64, R154 ;  /* 0x0000009a40407220 */ /* 0x000fe20000400000 */
[----:B------:R-:W-:Y:S01]  /*9780*/  F2FP.BF16.F32.PACK_AB R52, RZ, R52 ;  /* 0x00000034ff34723e */ /* 0x000fe200000010ff */
[-C--:B------:R-:W-:Y:S01]  /*9790*/  FMUL R65, R65, R154.reuse ;  /* 0x0000009a41417220 */ /* 0x080fe20000400000 */
[----:B------:R-:W-:Y:S01]  /*97a0*/  F2FP.BF16.F32.PACK_AB R53, RZ, R53 ;  /* 0x00000035ff35723e */ /* 0x000fe200000010ff */
[----:B------:R-:W-:Y:S01]  /*97b0*/  FMUL R66, R66, R154 ;  /* 0x0000009a42427220 */ /* 0x000fe20000400000 */
[----:B------:R0:W-:Y:S01]  /*97c0*/  @P4 STG.E.U16 desc[UR36][R6.64+0x2], R27 ;  /* 0x0000021b06004986 */ /* 0x0001e2000c101524 */
[----:B------:R-:W-:Y:S01]  /*97d0*/  IADD3 R8, P4, R11, R4, RZ ;  /* 0x000000040b087210 */ /* 0x000fe20007f9e0ff */
[----:B------:R-:W-:Y:S01]  /*97e0*/  FMUL R67, R67, R154 ;  /* 0x0000009a43437220 */ /* 0x000fe20000400000 */
[----:B------:R-:W-:Y:S01]  /*97f0*/  F2FP.BF16.F32.PACK_AB R54, RZ, R54 ;  /* 0x00000036ff36723e */ /* 0x000fe200000010ff */
[----:B------:R-:W-:Y:S01]  /*9800*/  @P1 STG.E.U16 desc[UR36][R4.64+0x10], R28 ;  /* 0x0000101c04001986 */ /* 0x000fe2000c101524 */
[C---:B------:R-:W-:Y:S01]  /*9810*/  ISETP.GT.AND P1, PT, R0.reuse, 0x8, P3 ;  /* 0x000000080000780c */ /* 0x040fe20001f24270 */
[----:B------:R-:W-:Y:S01]  /*9820*/  IMAD.X R9, R9, 0x1, R5, P4 ;  /* 0x0000000109097824 */ /* 0x000fe200020e0605 */
[C---:B------:R-:W-:Y:S01]  /*9830*/  ISETP.GT.AND P4, PT, R0.reuse, 0x9, P3 ;  /* 0x000000090000780c */ /* 0x040fe20001f84270 */
[----:B------:R-:W-:Y:S01]  /*9840*/  @P2 STG.E.U16 desc[UR36][R4.64+0x12], R29 ;  /* 0x0000121d04002986 */ /* 0x000fe2000c101524 */
        /* <DEDUP_REMOVED lines=25> */
[----:B------:R-:W-:Y:S01]  /*99e0*/  FMUL R76, R76, R154 ;  /* 0x0000009a4c4c7220 */ /* 0x000fe20000400000 */
[----:B------:R-:W-:Y:S01]  /*99f0*/  F2FP.BF16.F32.PACK_AB R63, RZ, R63 ;  /* 0x0000003fff3f723e */ /* 0x000fe200000010ff */
[--C-:B0-----:R-:W-:Y:S01]  /*9a00*/  @P4 IMAD.MOV.U32 R6, RZ, RZ, R14.reuse ;  /* 0x000000ffff064224 */ /* 0x101fe200078e000e */
[----:B------:R-:W-:Y:S01]  /*9a10*/  F2FP.BF16.F32.PACK_AB R64, RZ, R64 ;  /* 0x00000040ff40723e */ /* 0x000fe200000010ff */
[--C-:B------:R-:W-:Y:S01]  /*9a20*/  @P4 IMAD.MOV.U32 R7, RZ, RZ, R15.reuse ;  /* 0x000000ffff074224 */ /* 0x100fe200078e000f */
[----:B------:R-:W-:Y:S01]  /*9a30*/  F2FP.BF16.F32.PACK_AB R65, RZ, R65 ;  /* 0x00000041ff41723e */ /* 0x000fe200000010ff */
[----:B------:R-:W-:Y:S01]  /*9a40*/  FMUL R77, R77, R154 ;  /* 0x0000009a4d4d7220 */ /* 0x000fe20000400000 */
[----:B------:R-:W-:Y:S01]  /*9a50*/  F2FP.BF16.F32.PACK_AB R66, RZ, R66 ;  /* 0x00000042ff42723e */ /* 0x000fe200000010ff */
[-C--:B------:R-:W-:Y:S01]  /*9a60*/  FMUL R78, R78, R154.reuse ;  /* 0x0000009a4e4e7220 */ /* 0x080fe20000400000 */
[----:B------:R0:W-:Y:S01]  /*9a70*/  @P4 STG.E.U16 desc[UR36][R6.64+0x20], R34 ;  /* 0x0000202206004986 */ /* 0x0001e2000c101524 */
[----:B------:R-:W-:Y:S01]  /*9a80*/  ISETP.GT.AND P4, PT, R0, 0x19, P0 ;  /* 0x000000190000780c */ /* 0x000fe20000784270 */
[-C--:B------:R-:W-:Y:S01]  /*9a90*/  FMUL R79, R79, R154.reuse ;  /* 0x0000009a4f4f7220 */ /* 0x080fe20000400000 */
[----:B------:R-:W-:Y:S01]  /*9aa0*/  F2FP.BF16.F32.PACK_AB R67, RZ, R67 ;  /* 0x00000043ff43723e */ /* 0x000fe200000010ff */
[-C--:B------:R-:W-:Y:S01]  /*9ab0*/  FMUL R80, R80, R154.reuse ;  /* 0x0000009a50507220 */ /* 0x080fe20000400000 */
[----:B------:R-:W-:Y:S01]  /*9ac0*/  F2FP.BF16.F32.PACK_AB R69, RZ, R69 ;  /* 0x00000045ff45723e */ /* 0x000fe200000010ff */
[----:B------:R-:W-:Y:S01]  /*9ad0*/  FMUL R81, R81, R154 ;  /* 0x0000009a51517220 */ /* 0x000fe20000400000 */
[----:B------:R-:W-:Y:S01]  /*9ae0*/  F2FP.BF16.F32.PACK_AB R68, RZ, R68 ;  /* 0x00000044ff44723e */ /* 0x000fe200000010ff */
[----:B------:R-:W-:Y:S01]  /*9af0*/  FMUL R82, R82, R154 ;  /* 0x0000009a52527220 */ /* 0x000fe20000400000 */
[----:B------:R-:W-:Y:S01]  /*9b00*/  F2FP.BF16.F32.PACK_AB R70, RZ, R70 ;  /* 0x00000046ff46723e */ /* 0x000fe200000010ff */
[----:B------:R-:W-:Y:S01]  /*9b10*/  FMUL R83, R83, R154 ;  /* 0x0000009a53537220 */ /* 0x000fe20000400000 */
[----:B------:R-:W-:Y:S01]  /*9b20*/  F2FP.BF16.F32.PACK_AB R71, RZ, R71 ;  /* 0x00000047ff47723e */ /* 0x000fe200000010ff */
[----:B0-----:R-:W-:Y:S01]  /*9b30*/  @P2 IMAD.MOV.U32 R6, RZ, RZ, R14 ;  /* 0x000000ffff062224 */ /* 0x001fe200078e000e */
[----:B------:R-:W-:Y:S01]  /*9b40*/  F2FP.BF16.F32.PACK_AB R72, RZ, R72 ;  /* 0x00000048ff48723e */ /* 0x000fe200000010ff */
[----:B------:R-:W-:Y:S01]  /*9b50*/  @P2 IMAD.MOV.U32 R7, RZ, RZ, R15 ;  /* 0x000000ffff072224 */ /* 0x000fe200078e000f */
        /* <DEDUP_REMOVED lines=13> */
[----:B------:R-:W-:-:S02]  /*9c30*/  ISETP.GT.AND P4, PT, R0, 0x20, P0 ;  /* 0x000000200000780c */ /* 0x000fc40000784270 */
[----:B------:R-:W-:Y:S02]  /*9c40*/  F2FP.BF16.F32.PACK_AB R77, RZ, R77 ;  /* 0x0000004dff4d723e */ /* 0x000fe400000010ff */
[----:B------:R-:W-:Y:S01]  /*9c50*/  F2FP.BF16.F32.PACK_AB R78, RZ, R78 ;  /* 0x0000004eff4e723e */ /* 0x000fe200000010ff */
[----:B0-----:R-:W-:Y:S01]  /*9c60*/  @P2 IMAD.MOV.U32 R6, RZ, RZ, R14 ;  /* 0x000000ffff062224 */ /* 0x001fe200078e000e */
[----:B------:R-:W-:Y:S02]  /*9c70*/  @P2 MOV R7, R15 ;  /* 0x0000000f00072202 */ /* 0x000fe40000000f00 */
[----:B------:R-:W-:Y:S02]  /*9c80*/  F2FP.BF16.F32.PACK_AB R79, RZ, R79 ;  /* 0x0000004fff4f723e */ /* 0x000fe400000010ff */
[----:B------:R-:W-:Y:S01]  /*9c90*/  F2FP.BF16.F32.PACK_AB R80, RZ, R80 ;  /* 0x00000050ff50723e */ /* 0x000fe200000010ff */
[----:B------:R0:W-:Y:S01]  /*9ca0*/  @P2 STG.E.U16 desc[UR36][R6.64+0x30], R38 ;  /* 0x0000302606002986 */ /* 0x0001e2000c101524 */
[----:B------:R-:W-:-:S02]  /*9cb0*/  ISETP.GT.AND P2, PT, R0, 0x21, P0 ;  /* 0x000000210000780c */ /* 0x000fc40000744270 */
[----:B------:R-:W-:Y:S02]  /*9cc0*/  F2FP.BF16.F32.PACK_AB R81, RZ, R81 ;  /* 0x00000051ff51723e */ /* 0x000fe400000010ff */
[----:B------:R-:W-:Y:S02]  /*9cd0*/  F2FP.BF16.F32.PACK_AB R82, RZ, R82 ;  /* 0x00000052ff52723e */ /* 0x000fe400000010ff */
[----:B------:R-:W-:Y:S02]  /*9ce0*/  F2FP.BF16.F32.PACK_AB R83, RZ, R83 ;  /* 0x00000053ff53723e */ /* 0x000fe400000010ff */
[----:B------:R-:W-:Y:S02]  /*9cf0*/  F2FP.BF16.F32.PACK_AB R84, RZ, R84 ;  /* 0x00000054ff54723e */ /* 0x000fe400000010ff */
[----:B------:R-:W-:Y:S01]  /*9d00*/  F2FP.BF16.F32.PACK_AB R85, RZ, R85 ;  /* 0x00000055ff55723e */ /* 0x000fe200000010ff */
[----:B0-----:R-:W-:Y:S01]  /*9d10*/  @P1 IMAD.MOV.U32 R6, RZ, RZ, R14 ;  /* 0x000000ffff061224 */ /* 0x001fe200078e000e */
[----:B------:R-:W-:Y:S01]  /*9d20*/  F2FP.BF16.F32.PACK_AB R86, RZ, R86 ;  /* 0x00000056ff56723e */ /* 0x000fe200000010ff */
[----:B------:R-:W-:Y:S01]  /*9d30*/  @P1 IMAD.MOV.U32 R7, RZ, RZ, R15 ;  /* 0x000000ffff071224 */ /* 0x000fe200078e000f */
[----:B------:R-:W-:-:S04]  /*9d40*/  F2FP.BF16.F32.PACK_AB R87, RZ, R87 ;  /* 0x00000057ff57723e */ /* 0x000fc800000010ff */
[----:B------:R0:W-:Y:S01]  /*9d50*/  @P1 STG.E.U16 desc[UR36][R6.64+0x32], R39 ;  /* 0x0000322706001986 */ /* 0x0001e2000c101524 */
[----:B------:R-:W-:-:S03]  /*9d60*/  ISETP.GT.AND P1, PT, R0, 0x20, P3 ;  /* 0x000000200000780c */ /* 0x000fc60001f24270 */
[----:B------:R-:W-:Y:S01]  /*9d70*/  @P2 STG.E.U16 desc[UR36][R4.64+0x42], R41 ;  /* 0x0000422904002986 */ /* 0x000fe2000c101524 */
[----:B------:R-:W-:-:S03]  /*9d80*/  ISETP.GT.AND P2, PT, R0, 0x21, P3 ;  /* 0x000000210000780c */ /* 0x000fc60001f44270 */
[----:B------:R-:W-:Y:S01]  /*9d90*/  @P4 STG.E.U16 desc[UR36][R4.64+0x40], R40 ;  /* 0x0000402804004986 */ /* 0x000fe2000c101524 */
[----:B------:R-:W-:-:S05]  /*9da0*/  ISETP.GT.AND P4, PT, R0, 0x28, P0 ;  /* 0x000000280000780c */ /* 0x000fca0000784270 */
[----:B0-----:R-:W-:Y:S02]  /*9db0*/  @P1 IMAD.MOV.U32 R6, RZ, RZ, R14 ;  /* 0x000000ffff061224 */ /* 0x001fe400078e000e */
[----:B------:R-:W-:-:S05]  /*9dc0*/  @P1 IMAD.MOV.U32 R7, RZ, RZ, R15 ;  /* 0x000000ffff071224 */ /* 0x000fca00078e000f */
[----:B------:R0:W-:Y:S01]  /*9dd0*/  @P1 STG.E.U16 desc[UR36][R6.64+0x40], R42 ;  /* 0x0000402a06001986 */ /* 0x0001e2000c101524 */
[----:B------:R-:W-:Y:S01]  /*9de0*/  ISETP.GT.AND P1, PT, R0, 0x29, P0 ;  /* 0x000000290000780c */ /* 0x000fe20000724270 */
[----:B0-----:R-:W-:Y:S02]  /*9df0*/  @P2 IMAD.MOV.U32 R6, RZ, RZ, R14 ;  /* 0x000000ffff062224 */ /* 0x001fe400078e000e */
[----:B------:R-:W-:-:S05]  /*9e00*/  @P2 IMAD.MOV.U32 R7, RZ, RZ, R15 ;  /* 0x000000ffff072224 */ /* 0x000fca00078e000f */
        /* <DEDUP_REMOVED lines=15> */
[----:B------:R-:W-:Y:S01]  /*9f00*/  ISETP.GT.AND P1, PT, R0, 0x31, P3 ;  /* 0x000000310000780c */ /* 0x000fe20001f24270 */
[----:B0-----:R-:W-:Y:S02]  /*9f10*/  @P2 IMAD.MOV.U32 R6, RZ, RZ, R14 ;  /* 0x000000ffff062224 */ /* 0x001fe400078e000e */
[----:B------:R-:W-:-:S06]  /*9f20*/  @P2 IMAD.MOV.U32 R7, RZ, RZ, R15 ;  /* 0x000000ffff072224 */ /* 0x000fcc00078e000f */
[----:B------:R-:W-:Y:S01]  /*9f30*/  @P4 STG.E.U16 desc[UR36][R4.64+0x62], R49 ;  /* 0x0000623104004986 */ /* 0x000fe2000c101524 */
[----:B------:R-:W-:-:S03]  /*9f40*/  ISETP.GT.AND P4, PT, R0, 0x39, P0 ;  /* 0x000000390000780c */ /* 0x000fc60000784270 */
[----:B------:R0:W-:Y:S01]  /*9f50*/  @P2 STG.E.U16 desc[UR36][R6.64+0x60], R50 ;  /* 0x0000603206002986 */ /* 0x0001e2000c101524 */
[----:B------:R-:W-:Y:S02]  /*9f60*/  ISETP.GT.AND P2, PT, R0, 0x38, P0 ;  /* 0x000000380000780c */ /* 0x000fe40000744270 */
[----:B0-----:R-:W-:Y:S01]  /*9f70*/  @P1 MOV R6, R14 ;  /* 0x0000000e00061202 */ /* 0x001fe20000000f00 */
[----:B------:R-:W-:-:S05]  /*9f80*/  @P1 IMAD.MOV.U32 R7, RZ, RZ, R15 ;  /* 0x000000ffff071224 */ /* 0x000fca00078e000f */
[----:B------:R0:W-:Y:S01]  /*9f90*/  @P1 STG.E.U16 desc[UR36][R6.64+0x62], R51 ;  /* 0x0000623306001986 */ /* 0x0001e2000c101524 */
[----:B------:R-:W-:-:S04]  /*9fa0*/  ISETP.GT.AND P1, PT, R0, 0x38, P3 ;  /* 0x000000380000780c */ /* 0x000fc80001f24270 */
[----:B------:R-:W-:Y:S01]  /*9fb0*/  @P2 STG.E.U16 desc[UR36][R4.64+0x70], R52 ;  /* 0x0000703404002986 */ /* 0x000fe2000c101524 */
[----:B------:R-:W-:-:S03]  /*9fc0*/  ISETP.GT.AND P2, PT, R0, 0x39, P3 ;  /* 0x000000390000780c */ /* 0x000fc60001f44270 */
[----:B------:R-:W-:Y:S01]  /*9fd0*/  @P4 STG.E.U16 desc[UR36][R4.64+0x72], R53 ;  /* 0x0000723504004986 */ /* 0x000fe2000c101524 */
[----:B------:R-:W-:-:S04]  /*9fe0*/  ISETP.GT.AND P4, PT, R0, 0x40, P0 ;  /* 0x000000400000780c */ /* 0x000fc80000784270 */
        /* <DEDUP_REMOVED lines=28> */
[----:B0-----:R-:W-:Y:S01]  /*a1b0*/  @P1 IMAD.MOV.U32 R6, RZ, RZ, R14 ;  /* 0x000000ffff061224 */ /* 0x001fe200078e000e */
[----:B------:R-:W-:-:S05]  /*a1c0*/  @P1 MOV R7, R15 ;  /* 0x0000000f00071202 */ /* 0x000fca0000000f00 */
        /* <DEDUP_REMOVED lines=39> */
[----:B------:R-:W-:Y:S02]  /*a440*/  ISETP.GT.AND P2, PT, R0, 0x69, P3 ;  /* 0x000000690000780c */ /* 0x000fe40001f44270 */
[----:B0-----:R-:W-:Y:S01]  /*a450*/  @P1 MOV R6, R14 ;  /* 0x0000000e00061202 */ /* 0x001fe20000000f00 */
[----:B------:R-:W-:-:S06]  /*a460*/  @P1 IMAD.MOV.U32 R7, RZ, RZ, R15 ;  /* 0x000000ffff071224 */ /* 0x000fcc00078e000f */
[----:B------:R-:W-:Y:S01]  /*a470*/  @P4 STG.E.U16 desc[UR36][R4.64+0xd2], R77 ;  /* 0x0000d24d04004986 */ /* 0x000fe2000c101524 */
[----:B------:R-:W-:-:S03]  /*a480*/  ISETP.GT.AND P4, PT, R0, 0x70, P3 ;  /* 0x000000700000780c */ /* 0x000fc60001f84270 */
[----:B------:R0:W-:Y:S01]  /*a490*/  @P1 STG.E.U16 desc[UR36][R6.64+0xd0], R78 ;  /* 0x0000d04e06001986 */ /* 0x0001e2000c101524 */
[----:B------:R-:W-:Y:S01]  /*a4a0*/  ISETP.GT.AND P1, PT, R0, 0x70, P0 ;  /* 0x000000700000780c */ /* 0x000fe20000724270 */
[----:B0-----:R-:W-:Y:S02]  /*a4b0*/  @P2 IMAD.MOV.U32 R6, RZ, RZ, R14 ;  /* 0x000000ffff062224 */ /* 0x001fe400078e000e */
[----:B------:R-:W-:-:S05]  /*a4c0*/  @P2 IMAD.MOV.U32 R7, RZ, RZ, R15 ;  /* 0x000000ffff072224 */ /* 0x000fca00078e000f */
[----:B------:R0:W-:Y:S01]  /*a4d0*/  @P2 STG.E.U16 desc[UR36][R6.64+0xd2], R79 ;  /* 0x0000d24f06002986 */ /* 0x0001e2000c101524 */
[----:B------:R-:W-:-:S04]  /*a4e0*/  ISETP.GT.AND P2, PT, R0, 0x71, P0 ;  /* 0x000000710000780c */ /* 0x000fc80000744270 */
[----:B------:R-:W-:Y:S01]  /*a4f0*/  @P1 STG.E.U16 desc[UR36][R4.64+0xe0], R80 ;  /* 0x0000e05004001986 */ /* 0x000fe2000c101524 */
[----:B------:R-:W-:Y:S01]  /*a500*/  ISETP.GT.AND P1, PT, R0, 0x71, P3 ;  /* 0x000000710000780c */ /* 0x000fe20001f24270 */
[----:B0-----:R-:W-:Y:S02]  /*a510*/  @P4 IMAD.MOV.U32 R6, RZ, RZ, R14 ;  /* 0x000000ffff064224 */ /* 0x001fe400078e000e */
[----:B------:R-:W-:-:S05]  /*a520*/  @P4 IMAD.MOV.U32 R7, RZ, RZ, R15 ;  /* 0x000000ffff074224 */ /* 0x000fca00078e000f */
[----:B------:R-:W-:Y:S01]  /*a530*/  @P2 STG.E.U16 desc[UR36][R4.64+0xe2], R81 ;  /* 0x0000e25104002986 */ /* 0x000fe2000c101524 */
[C---:B------:R-:W-:Y:S02]  /*a540*/  ISETP.GT.AND P2, PT, R0.reuse, 0x78, P0 ;  /* 0x000000780000780c */ /* 0x040fe40000744270 */
[C---:B------:R-:W-:Y:S01]  /*a550*/  ISETP.GT.AND P0, PT, R0.reuse, 0x79, P0 ;  /* 0x000000790000780c */ /* 0x040fe20000704270 */
[----:B------:R0:W-:Y:S01]  /*a560*/  @P4 STG.E.U16 desc[UR36][R6.64+0xe0], R82 ;  /* 0x0000e05206004986 */ /* 0x0001e2000c101524 */
[C---:B------:R-:W-:Y:S02]  /*a570*/  ISETP.GT.AND P4, PT, R0.reuse, 0x78, P3 ;  /* 0x000000780000780c */ /* 0x040fe40001f84270 */
[----:B------:R-:W-:Y:S01]  /*a580*/  ISETP.GT.AND P3, PT, R0, 0x79, P3 ;  /* 0x000000790000780c */ /* 0x000fe20001f64270 */
[----:B0-----:R-:W-:Y:S02]  /*a590*/  @P1 IMAD.MOV.U32 R6, RZ, RZ, R14 ;  /* 0x000000ffff061224 */ /* 0x001fe400078e000e */
[----:B------:R-:W-:-:S05]  /*a5a0*/  @P1 IMAD.MOV.U32 R7, RZ, RZ, R15 ;  /* 0x000000ffff071224 */ /* 0x000fca00078e000f */
[----:B------:R-:W-:Y:S04]  /*a5b0*/  @P1 STG.E.U16 desc[UR36][R6.64+0xe2], R83 ;  /* 0x0000e25306001986 */ /* 0x000fe8000c101524 */
[----:B------:R-:W-:Y:S04]  /*a5c0*/  @P2 STG.E.U16 desc[UR36][R4.64+0xf0], R84 ;  /* 0x0000f05404002986 */ /* 0x000fe8000c101524 */
[----:B------:R0:W-:Y:S02]  /*a5d0*/  @P0 STG.E.U16 desc[UR36][R4.64+0xf2], R85 ;  /* 0x0000f25504000986 */ /* 0x0001e4000c101524 */
[----:B0-----:R-:W-:-:S02]  /*a5e0*/  @P4 IMAD.MOV.U32 R4, RZ, RZ, R14 ;  /* 0x000000ffff044224 */ /* 0x001fc400078e000e */
[----:B------:R-:W-:-:S05]  /*a5f0*/  @P4 IMAD.MOV.U32 R5, RZ, RZ, R15 ;  /* 0x000000ffff054224 */ /* 0x000fca00078e000f */
[----:B------:R0:W-:Y:S04]  /*a600*/  @P4 STG.E.U16 desc[UR36][R4.64+0xf0], R86 ;  /* 0x0000f05604004986 */ /* 0x0001e8000c101524 */
[----:B------:R0:W-:Y:S02]  /*a610*/  @P3 STG.E.U16 desc[UR36][R14.64+0xf2], R87 ;  /* 0x0000f2570e003986 */ /* 0x0001e4000c101524 */
.L_x_287:
[----:B------:R-:W-:Y:S05]  /*a620*/  BSYNC B0 ;  /* 0x0000000000007941 */ /* 0x000fea0003800000 */
.L_x_35:
[----:B------:R-:W-:Y:S01]  /*a630*/  ULDC UR4, c[0x0][0xc] ;  /* 0x0000030000047ab9 */ /* 0x000fe20000000800 */
[----:B------:R-:W-:Y:S01]  /*a640*/  ULDC UR5, c[0x0][0x10] ;  /* 0x0000040000057ab9 */ /* 0x000fe20000000800 */
[----:B0-----:R-:W0:Y:S01]  /*a650*/  LDC R5, c[0x0][0x14] ;  /* 0x00000500ff057b82 */ /* 0x001e220000000800 */
[----:B------:R-:W-:Y:S01]  /*a660*/  UIMAD.WIDE.U32 UR4, UR4, UR5, URZ ;  /* 0x00000005040472a5 */ /* 0x000fe2000f8e003f */
[----:B------:R-:W-:Y:S01]  /*a670*/  PRMT R0, RZ, 0x7610, R0 ;  /* 0x00007610ff007816 */ /* 0x000fe20000000000 */
[----:B------:R-:W-:Y:S02]  /*a680*/  IMAD.MOV.U32 R153, RZ, RZ, -0x1 ;  /* 0xffffffffff997424 */ /* 0x000fe400078e00ff */
[----:B------:R-:W-:Y:S02]  /*a690*/  IMAD.MOV.U32 R23, RZ, RZ, -0x1 ;  /* 0xffffffffff177424 */ /* 0x000fe400078e00ff */
[----:B0-----:R-:W-:-:S04]  /*a6a0*/  IMAD.WIDE.U32 R16, R5, UR4, R16 ;  /* 0x0000000405107c25 */ /* 0x001fc8000f8e0010 */
[----:B------:R-:W-:Y:S01]  /*a6b0*/  IMAD R5, R5, UR5, RZ ;  /* 0x0000000505057c24 */ /* 0x000fe2000f8e02ff */
[----:B------:R-:W-:Y:S02]  /*a6c0*/  ULDC.64 UR4, c[0x0][0x650] ;  /* 0x0001940000047ab9 */ /* 0x000fe40000000a00 */
[----:B------:R-:W-:Y:S01]  /*a6d0*/  ISETP.GE.U32.AND P0, PT, R16, UR4, PT ;  /* 0x0000000410007c0c */ /* 0x000fe2000bf06070 */
[----:B------:R-:W-:-:S05]  /*a6e0*/  IMAD.IADD R17, R17, 0x1, R5 ;  /* 0x0000000111117824 */ /* 0x000fca00078e0205 */
[----:B------:R-:W-:-:S13]  /*a6f0*/  ISETP.GE.U32.AND.EX P0, PT, R17, UR5, PT, P0 ;  /* 0x0000000511007c0c */ /* 0x000fda000bf06100 */
[----:B------:R-:W-:Y:S05]  /*a700*/  @P0 BRA `(.L_x_288) ;  /* 0x0000000400640947 */ /* 0x000fea0003800000 */
[----:B------:R-:W0:Y:S01]  /*a710*/  S2R R12, SR_CTAID.X ;  /* 0x00000000000c7919 */ /* 0x000e220000002500 */
[----:B------:R-:W3:Y:S01]  /*a720*/  LDC.64 R10, c[0x0][0x628] ;  /* 0x00018a00ff0a7b82 */ /* 0x000ee20000000a00 */
[----:B------:R-:W-:Y:S01]  /*a730*/  ULDC UR4, c[0x0][0x150] ;  /* 0x0000540000047ab9 */ /* 0x000fe20000000800 */
[----:B-12---:R-:W-:Y:S01]  /*a740*/  MOV R8, R16 ;  /* 0x0000001000087202 */ /* 0x006fe20000000f00 */
[----:B------:R-:W1:Y:S01]  /*a750*/  S2R R24, SR_CTAID.Y ;  /* 0x0000000000187919 */ /* 0x000e620000002600 */
[----:B------:R-:W-:-:S04]  /*a760*/  IMAD.MOV.U32 R9, RZ, RZ, R17 ;  /* 0x000000ffff097224 */ /* 0x000fc800078e0011 */
[----:B------:R-:W2:Y:S08]  /*a770*/  LDC R21, c[0x0][0x144] ;  /* 0x00005100ff157b82 */ /* 0x000eb00000000800 */
[----:B------:R-:W1:Y:S08]  /*a780*/  LDC R0, c[0x0][0x630] ;  /* 0x00018c00ff007b82 */ /* 0x000e700000000800 */
[----:B------:R-:W1:Y:S01]  /*a790*/  LDC.64 R14, c[0x0][0x620] ;  /* 0x00018800ff0e7b82 */ /* 0x000e620000000a00 */
[----:B---3--:R-:W-:-:S04]  /*a7a0*/  ISETP.NE.U32.AND P0, PT, R10, RZ, PT ;  /* 0x000000ff0a00720c */ /* 0x008fc80003f05070 */
[----:B------:R-:W-:Y:S02]  /*a7b0*/  ISETP.NE.AND.EX P0, PT, R11, RZ, PT, P0 ;  /* 0x000000ff0b00720c */ /* 0x000fe40003f05300 */
[----:B0-----:R-:W-:-:S05]  /*a7c0*/  I2FP.F32.U32 R3, R12 ;  /* 0x0000000c00037245 */ /* 0x001fca0000201000 */
[----:B------:R-:W-:-:S04]  /*a7d0*/  FMUL R3, R3, UR4 ;  /* 0x0000000403037c20 */ /* 0x000fc80008400000 */
[----:B------:R0:W3:Y:S02]  /*a7e0*/  F2I.U32.TRUNC.NTZ R20, R3 ;  /* 0x0000000300147305 */ /* 0x0000e4000020f000 */
[----:B--2---:R-:W-:Y:S05]  /*a7f0*/  @!P0 BRA `(.L_x_289) ;  /* 0x0000000000288947 */ /* 0x004fea0003800000 */
[----:B0-----:R-:W0:Y:S02]  /*a800*/  LDC R3, c[0x0][0x634] ;  /* 0x00018d00ff037b82 */ /* 0x001e240000000800 */
        /* <DEDUP_REMOVED lines=9> */
.L_x_289:
[----:B------:R-:W2:Y:S01]  /*a8a0*/  LDC.64 R30, c[0x0][0x640] ;  /* 0x00019000ff1e7b82 */ /* 0x000ea20000000a00 */
[-CC-:B-1----:R-:W-:Y:S01]  /*a8b0*/  SHF.R.U64 R23, R8, R0.reuse, R9.reuse ;  /* 0x0000000008177219 */ /* 0x182fe20000001209 */
[----:B---3--:R-:W-:Y:S01]  /*a8c0*/  IMAD.MOV R20, RZ, RZ, -R20 ;  /* 0x000000ffff147224 */ /* 0x008fe200078e0a14 */
[----:B------:R-:W-:Y:S01]  /*a8d0*/  SHF.R.U32.HI R0, RZ, R0, R9 ;  /* 0x00000000ff007219 */ /* 0x000fe20000011609 */
[----:B------:R-:W-:Y:S01]  /*a8e0*/  ULDC UR4, c[0x0][0x154] ;  /* 0x0000550000047ab9 */ /* 0x000fe20000000800 */
[----:B0-----:R-:W-:Y:S01]  /*a8f0*/  IADD3 R3, P0, RZ, -R23, RZ ;  /* 0x80000017ff037210 */ /* 0x001fe20007f1e0ff */
[----:B------:R-:W-:Y:S02]  /*a900*/  IMAD R26, R21, R20, R12 ;  /* 0x00000014151a7224 */ /* 0x000fe400078e020c */
[----:B------:R-:W0:Y:S01]  /*a910*/  LDC R6, c[0x0][0x618] ;  /* 0x00018600ff067b82 */ /* 0x000e220000000800 */
[----:B------:R-:W-:Y:S02]  /*a920*/  IMAD.MOV.U32 R7, RZ, RZ, 0x1 ;  /* 0x00000001ff077424 */ /* 0x000fe400078e00ff */
[----:B------:R-:W-:-:S04]  /*a930*/  IMAD.X R5, RZ, RZ, ~R0, P0 ;  /* 0x000000ffff057224 */ /* 0x000fc800000e0e00 */
[-C--:B------:R-:W-:Y:S01]  /*a940*/  IMAD R0, R5, R14.reuse, RZ ;  /* 0x0000000e05007224 */ /* 0x080fe200078e02ff */
[----:B------:R-:W1:Y:S01]  /*a950*/  LDC R8, c[0x0][0x608] ;  /* 0x00018200ff087b82 */ /* 0x000e620000000800 */
[----:B------:R-:W-:-:S04]  /*a960*/  IMAD.WIDE.U32 R4, R3, R14, R16 ;  /* 0x0000000e03047225 */ /* 0x000fc800078e0010 */
[----:B------:R-:W-:Y:S01]  /*a970*/  IMAD R3, R3, R15, R0 ;  /* 0x0000000f03037224 */ /* 0x000fe200078e0200 */
[----:B------:R-:W-:Y:S02]  /*a980*/  I2FP.F32.U32 R0, R24 ;  /* 0x0000001800007245 */ /* 0x000fe40000201000 */
[----:B------:R-:W3:Y:S01]  /*a990*/  LDC R28, c[0x0][0x658] ;  /* 0x00019600ff1c7b82 */ /* 0x000ee20000000800 */
[----:B------:R-:W-:Y:S01]  /*a9a0*/  IMAD.IADD R3, R5, 0x1, R3 ;  /* 0x0000000105037824 */ /* 0x000fe200078e0203 */
[----:B--2---:R-:W-:Y:S01]  /*a9b0*/  ISETP.NE.U32.AND P0, PT, R30, RZ, PT ;  /* 0x000000ff1e00720c */ /* 0x004fe20003f05070 */
[----:B------:R-:W-:Y:S01]  /*a9c0*/  FMUL R0, R0, UR4 ;  /* 0x0000000400007c20 */ /* 0x000fe20008400000 */
[----:B------:R-:W-:Y:S02]  /*a9d0*/  IMAD.MOV.U32 R5, RZ, RZ, -0x1 ;  /* 0xffffffffff057424 */ /* 0x000fe400078e00ff */
[----:B------:R-:W-:Y:S01]  /*a9e0*/  ISETP.NE.AND.EX P0, PT, R31, RZ, PT, P0 ;  /* 0x000000ff1f00720c */ /* 0x000fe20003f05300 */
[----:B------:R2:W2:Y:S01]  /*a9f0*/  F2I.U32.TRUNC.NTZ R14, R0 ;  /* 0x00000000000e7305 */ /* 0x0004a2000020f000 */
[----:B------:R-:W2:Y:S01]  /*aa00*/  LDC R15, c[0x0][0x148] ;  /* 0x00005200ff0f7b82 */ /* 0x000ea20000000800 */
[----:B0-----:R-:W-:-:S02]  /*aa10*/  SHF.R.U64 R12, R4, R6, R3 ;  /* 0x00000006040c7219 */ /* 0x001fc40000001203 */
[----:B------:R-:W-:-:S05]  /*aa20*/  SHF.R.U32.HI R3, RZ, R6, R3 ;  /* 0x00000006ff037219 */ /* 0x000fca0000011603 */
[----:B------:R-:W0:Y:S01]  /*aa30*/  LDC R20, c[0x0][0x600] ;  /* 0x00018000ff147b82 */ /* 0x000e220000000800 */
[-CC-:B-1----:R-:W-:Y:S02]  /*aa40*/  SHF.R.U64 R10, R12, R8.reuse, R3.reuse ;  /* 0x000000080c0a7219 */ /* 0x182fe40000001203 */
[----:B------:R-:W-:-:S05]  /*aa50*/  SHF.R.U32.HI R3, RZ, R8, R3 ;  /* 0x00000008ff037219 */ /* 0x000fca0000011603 */
[----:B------:R-:W1:Y:S01]  /*aa60*/  LDC R25, c[0x0][0x648] ;  /* 0x00019200ff197b82 */ /* 0x000e620000000800 */
[-C--:B---3--:R-:W-:Y:S02]  /*aa70*/  SHF.L.U32 R4, R5, R28.reuse, RZ ;  /* 0x0000001c05047219 */ /* 0x088fe400000006ff */
[-CC-:B------:R-:W-:Y:S02]  /*aa80*/  SHF.R.U64 R13, R10, R28.reuse, R3.reuse ;  /* 0x0000001c0a0d7219 */ /* 0x180fe40000001203 */
[----:B------:R-:W-:Y:S02]  /*aa90*/  SHF.R.U32.HI R5, RZ, R28, R3 ;  /* 0x0000001cff057219 */ /* 0x000fe40000011603 */
[----:B------:R-:W-:Y:S01]  /*aaa0*/  LOP3.LUT R21, RZ, R4, RZ, 0x33, !PT ;  /* 0x00000004ff157212 */ /* 0x000fe200078e33ff */
[----:B------:R-:W3:Y:S01]  /*aab0*/  LDC R27, c[0x0][0x638] ;  /* 0x00018e00ff1b7b82 */ /* 0x000ee20000000800 */
[----:B------:R-:W-:Y:S01]  /*aac0*/  SHF.L.U32 R28, R7, R28, RZ ;  /* 0x0000001c071c7219 */ /* 0x000fe200000006ff */
[----:B------:R-:W-:-:S06]  /*aad0*/  IMAD.MOV.U32 R4, RZ, RZ, R13 ;  /* 0x000000ffff047224 */ /* 0x000fcc00078e000d */
[----:B------:R-:W0:Y:S01]  /*aae0*/  LDC R29, c[0x0][0x610] ;  /* 0x00018400ff1d7b82 */ /* 0x000e220000000800 */
[----:B------:R-:W-:Y:S05]  /*aaf0*/  @!P0 BRA `(.L_x_290) ;  /* 0x0000000000288947 */ /* 0x000fea0003800000 */
[----:B--2---:R-:W2:Y:S02]  /*ab00*/  LDC R0, c[0x0][0x64c] ;  /* 0x00019300ff007b82 */ /* 0x004ea40000000800 */
[----:B--2---:R-:W-:-:S05]  /*ab10*/  IADD3 R3, P0, R13, R0, RZ ;  /* 0x000000000d037210 */ /* 0x004fca0007f1e0ff */
[----:B------:R-:W-:-:S04]  /*ab20*/  IMAD.X R11, RZ, RZ, R5, P0 ;  /* 0x000000ffff0b7224 */ /* 0x000fc800000e0605 */
[----:B------:R-:W-:-:S04]  /*ab30*/  IMAD.WIDE.U32 R4, R11, R30, RZ ;  /* 0x0000001e0b047225 */ /* 0x000fc800078e00ff */
[----:B------:R-:W-:-:S04]  /*ab40*/  IMAD.WIDE.U32 R6, P0, R3, R31, R4 ;  /* 0x0000001f03067225 */ /* 0x000fc80007800004 */
[----:B------:R-:W-:Y:S01]  /*ab50*/  IMAD.WIDE.U32 R4, R3, R30, RZ ;  /* 0x0000001e03047225 */ /* 0x000fe200078e00ff */
[----:B------:R-:W-:-:S03]  /*ab60*/  MOV R8, R7 ;  /* 0x0000000700087202 */ /* 0x000fc60000000f00 */
[----:B------:R-:W-:Y:S01]  /*ab70*/  IMAD.X R9, RZ, RZ, RZ, P0 ;  /* 0x000000ffff097224 */ /* 0x000fe200000e06ff */
[----:B------:R-:W-:-:S05]  /*ab80*/  IADD3 RZ, P0, R5, R6, RZ ;  /* 0x0000000605ff7210 */ /* 0x000fca0007f1e0ff */
[----:B------:R-:W-:-:S08]  /*ab90*/  IMAD.WIDE.U32.X R4, R11, R31, R8, P0 ;  /* 0x0000001f0b047225 */ /* 0x000fd000000e0408 */
.L_x_290:
[----:B------:R-:W-:Y:S01]  /*aba0*/  ISETP.NE.AND P0, PT, R2, 0x1, PT ;  /* 0x000000010200780c */ /* 0x000fe20003f05270 */
[----:B--2---:R-:W-:Y:S01]  /*abb0*/  IMAD.MOV R14, RZ, RZ, -R14 ;  /* 0x000000ffff0e7224 */ /* 0x004fe200078e0a0e */
[----:B-1----:R-:W-:Y:S01]  /*abc0*/  SHF.R.U64 R0, R4, R25, R5 ;  /* 0x0000001904007219 */ /* 0x002fe20000001205 */
[----:B0-----:R-:W-:Y:S01]  /*abd0*/  VIADD R5, R20, 0xffffffff ;  /* 0xffffffff14057836 */ /* 0x001fe20000000000 */
[----:B------:R-:W-:Y:S01]  /*abe0*/  LOP3.LUT R3, R10, R21, RZ, 0xc0, !PT ;  /* 0x000000150a037212 */ /* 0x000fe200078ec0ff */
[----:B------:R-:W-:Y:S02]  /*abf0*/  IMAD.MOV.U32 R6, RZ, RZ, 0x1 ;  /* 0x00000001ff067424 */ /* 0x000fe400078e00ff */
[----:B------:R-:W-:Y:S01]  /*ac00*/  IMAD.MOV R4, RZ, RZ, -R0 ;  /* 0x000000ffff047224 */ /* 0x000fe200078e0a00 */
[----:B------:R-:W-:Y:S01]  /*ac10*/  LOP3.LUT R5, R12, R5, RZ, 0xc0, !PT ;  /* 0x000000050c057212 */ /* 0x000fe200078ec0ff */
[----:B------:R-:W-:Y:S02]  /*ac20*/  IMAD R3, R28, R0, R3 ;  /* 0x000000001c037224 */ /* 0x000fe400078e0203 */
[----:B---3--:R-:W-:-:S02]  /*ac30*/  IMAD R0, R4, R27, R13 ;  /* 0x0000001b04007224 */ /* 0x008fc400078e020d */
[----:B------:R-:W-:Y:S02]  /*ac40*/  @P0 IMAD R26, R15, R14, R24 ;  /* 0x0000000e0f1a0224 */ /* 0x000fe400078e0218 */
[----:B------:R-:W-:Y:S01]  /*ac50*/  IMAD R4, R0, R20, R5 ;  /* 0x0000001400047224 */ /* 0x000fe200078e0205 */
[----:B------:R-:W-:Y:S01]  /*ac60*/  PRMT R0, R6, 0x7610, R0 ;  /* 0x0000761006007816 */ /* 0x000fe20000000000 */
[----:B------:R-:W-:-:S05]  /*ac70*/  IMAD R3, R3, R29, R26 ;  /* 0x0000001d03037224 */ /* 0x000fca00078e021a */
[----:B------:R-:W-:Y:S02]  /*ac80*/  SEL R153, R4, R3, !P0 ;  /* 0x0000000304997207 */ /* 0x000fe40004000000 */
[----:B------:R-:W-:-:S07]  /*ac90*/  SEL R3, R3, R4, !P0 ;  /* 0x0000000403037207 */ /* 0x000fce0004000000 */
.L_x_288:
[----:B------:R-:W-:Y:S01]  /*aca0*/  LOP3.LUT P0, RZ, R0, 0xff, RZ, 0xc0, !PT ;  /* 0x000000ff00ff7812 */ /* 0x000fe2000780c0ff */
[----:B------:R-:W-:-:S12]  /*acb0*/  IMAD.MOV.U32 R152, RZ, RZ, R3 ;  /* 0x000000ffff987224 */ /* 0x000fd800078e0003 */
[----:B------:R-:W-:Y:S05]  /*acc0*/  @P0 BRA `(.L_x_291) ;  /* 0xffffff6400640947 */ /* 0x000fea000383ffff */
[----:B------:R-:W-:Y:S05]  /*acd0*/  EXIT ;  /* 0x000000000000794d */ /* 0x000fea0003800000 */
.L_x_8:
[----:B0-----:R-:W-:Y:S01]  /*ace0*/  ULDC.64 UR4, c[0x0][0x650] ;  /* 0x0001940000047ab9 */ /* 0x001fe20000000a00 */
        /* <DEDUP_REMOVED lines=25> */
.L_x_293:
[----:B------:R-:W0:Y:S01]  /*ae80*/  LDC.64 R28, c[0x0][0x640] ;  /* 0x00019000ff1c7b82 */ /* 0x000e220000000a00 */
[-CC-:B------:R-:W-:Y:S01]  /*ae90*/  SHF.R.U64 R22, R12, R6.reuse, R13.reuse ;  /* 0x000000060c167219 */ /* 0x180fe2000000120d */
[----:B------:R-:W-:Y:S01]  /*aea0*/  IMAD.MOV.U32 R30, RZ, RZ, 0x1 ;  /* 0x00000001ff1e7424 */ /* 0x000fe200078e00ff */
[----:B------:R-:W-:Y:S02]  /*aeb0*/  SHF.R.U32.HI R6, RZ, R6, R13 ;  /* 0x00000006ff067219 */ /* 0x000fe4000001160d */
[----:B------:R-:W-:-:S03]  /*aec0*/  IADD3 R11, P0, RZ, -R22, RZ ;  /* 0x80000016ff0b7210 */ /* 0x000fc60007f1e0ff */
[----:B------:R-:W1:Y:S02]  /*aed0*/  LDC R10, c[0x0][0x618] ;  /* 0x00018600ff0a7b82 */ /* 0x000e640000000800 */
[----:B------:R-:W-:-:S04]  /*aee0*/  IMAD.X R9, RZ, RZ, ~R6, P0 ;  /* 0x000000ffff097224 */ /* 0x000fc800000e0e06 */
[-C--:B------:R-:W-:Y:S02]  /*aef0*/  IMAD R6, R9, R24.reuse, RZ ;  /* 0x0000001809067224 */ /* 0x080fe400078e02ff */
[----:B------:R-:W2:Y:S01]  /*af00*/  LDC R12, c[0x0][0x608] ;  /* 0x00018200ff0c7b82 */ /* 0x000ea20000000800 */
[----:B------:R-:W-:-:S04]  /*af10*/  IMAD.WIDE.U32 R8, R11, R24, R16 ;  /* 0x000000180b087225 */ /* 0x000fc800078e0010 */
[----:B------:R-:W-:-:S03]  /*af20*/  IMAD R11, R11, R25, R6 ;  /* 0x000000190b0b7224 */ /* 0x000fc600078e0206 */
[----:B------:R-:W3:Y:S01]  /*af30*/  LDC R27, c[0x0][0x658] ;  /* 0x00019600ff1b7b82 */ /* 0x000ee20000000800 */
[----:B------:R-:W-:Y:S01]  /*af40*/  IMAD.IADD R9, R9, 0x1, R11 ;  /* 0x0000000109097824 */ /* 0x000fe200078e020b */
[----:B0-----:R-:W-:-:S04]  /*af50*/  ISETP.NE.U32.AND P0, PT, R28, RZ, PT ;  /* 0x000000ff1c00720c */ /* 0x001fc80003f05070 */
[----:B------:R-:W-:Y:S02]  /*af60*/  ISETP.NE.AND.EX P0, PT, R29, RZ, PT, P0 ;  /* 0x000000ff1d00720c */ /* 0x000fe40003f05300 */
[----:B------:R-:W0:Y:S01]  /*af70*/  LDC R20, c[0x0][0x600] ;  /* 0x00018000ff147b82 */ /* 0x000e220000000800 */
[-CC-:B-1----:R-:W-:Y:S01]  /*af80*/  SHF.R.U64 R14, R8, R10.reuse, R9.reuse ;  /* 0x0000000a080e7219 */ /* 0x182fe20000001209 */
[----:B------:R-:W-:Y:S01]  /*af90*/  IMAD.MOV.U32 R8, RZ, RZ, -0x1 ;  /* 0xffffffffff087424 */ /* 0x000fe200078e00ff */
[----:B------:R-:W-:-:S05]  /*afa0*/  SHF.R.U32.HI R9, RZ, R10, R9 ;  /* 0x0000000aff097219 */ /* 0x000fca0000011609 */
[----:B------:R-:W1:Y:S01]  /*afb0*/  LDC R24, c[0x0][0x648] ;  /* 0x00019200ff187b82 */ /* 0x000e620000000800 */
[-CC-:B--2---:R-:W-:Y:S02]  /*afc0*/  SHF.R.U64 R23, R14, R12.reuse, R9.reuse ;  /* 0x0000000c0e177219 */ /* 0x184fe40000001209 */
[----:B------:R-:W-:-:S05]  /*afd0*/  SHF.R.U32.HI R6, RZ, R12, R9 ;  /* 0x0000000cff067219 */ /* 0x000fca0000011609 */
[----:B------:R-:W2:Y:S01]  /*afe0*/  LDC R26, c[0x0][0x638] ;  /* 0x00018e00ff1a7b82 */ /* 0x000ea20000000800 */
[-C--:B---3--:R-:W-:Y:S02]  /*aff0*/  SHF.L.U32 R8, R8, R27.reuse, RZ ;  /* 0x0000001b08087219 */ /* 0x088fe400000006ff */
[-CC-:B------:R-:W-:Y:S02]  /*b000*/  SHF.R.U64 R25, R23, R27.reuse, R6.reuse ;  /* 0x0000001b17197219 */ /* 0x180fe40000001206 */
[----:B------:R-:W-:Y:S02]  /*b010*/  LOP3.LUT R32, RZ, R8, RZ, 0x33, !PT ;  /* 0x00000008ff207212 */ /* 0x000fe400078e33ff */
[----:B------:R-:W-:Y:S01]  /*b020*/  SHF.R.U32.HI R9, RZ, R27, R6 ;  /* 0x0000001bff097219 */ /* 0x000fe20000011606 */
[----:B------:R-:W3:Y:S01]  /*b030*/  LDC R31, c[0x0][0x610] ;  /* 0x00018400ff1f7b82 */ /* 0x000ee20000000800 */
[----:B------:R-:W-:Y:S01]  /*b040*/  IMAD.MOV.U32 R8, RZ, RZ, R25 ;  /* 0x000000ffff087224 */ /* 0x000fe200078e0019 */
[----:B------:R-:W-:Y:S06]  /*b050*/  @!P0 BRA `(.L_x_294) ;  /* 0x0000000000288947 */ /* 0x000fec0003800000 */
        /* <DEDUP_REMOVED lines=10> */
.L_x_294:
[----:B------:R-:W-:Y:S02]  /*b100*/  ISETP.NE.AND P0, PT, R2, 0x1, PT ;  /* 0x000000010200780c */ /* 0x000fe40003f05270 */
[----:B-1----:R-:W-:Y:S01]  /*b110*/  SHF.R.U64 R6, R8, R24, R9 ;  /* 0x0000001808067219 */ /* 0x002fe20000001209 */
[----:B0-----:R-:W-:Y:S01]  /*b120*/  VIADD R9, R20, 0xffffffff ;  /* 0xffffffff14097836 */ /* 0x001fe20000000000 */
[----:B------:R-:W-:Y:S02]  /*b130*/  SHF.L.U32 R30, R30, R27, RZ ;  /* 0x0000001b1e1e7219 */ /* 0x000fe400000006ff */
[----:B------:R-:W-:Y:S01]  /*b140*/  LOP3.LUT R5, R23, R32, RZ, 0xc0, !PT ;  /* 0x0000002017057212 */ /* 0x000fe200078ec0ff */
[----:B------:R-:W-:-:S04]  /*b150*/  IMAD.MOV R8, RZ, RZ, -R6 ;  /* 0x000000ffff087224 */ /* 0x000fc800078e0a06 */
[----:B------:R-:W-:Y:S01]  /*b160*/  IMAD R6, R30, R6, R5 ;  /* 0x000000061e067224 */ /* 0x000fe200078e0205 */
[----:B------:R-:W-:Y:S01]  /*b170*/  LOP3.LUT R5, R14, R9, RZ, 0xc0, !PT ;  /* 0x000000090e057212 */ /* 0x000fe200078ec0ff */
[----:B------:R-:W-:Y:S02]  /*b180*/  @P0 IMAD R3, R7, R21, R4 ;  /* 0x0000001507030224 */ /* 0x000fe400078e0204 */
[----:B--2---:R-:W-:Y:S02]  /*b190*/  IMAD R4, R8, R26, R25 ;  /* 0x0000001a08047224 */ /* 0x004fe400078e0219 */
[----:B---3--:R-:W-:Y:S02]  /*b1a0*/  IMAD R3, R6, R31, R3 ;  /* 0x0000001f06037224 */ /* 0x008fe400078e0203 */
[----:B------:R-:W-:Y:S02]  /*b1b0*/  IMAD R4, R4, R20, R5 ;  /* 0x0000001404047224 */ /* 0x000fe400078e0205 */
[----:B------:R-:W-:-:S02]  /*b1c0*/  IMAD.MOV.U32 R8, RZ, RZ, 0x1 ;  /* 0x00000001ff087424 */ /* 0x000fc400078e00ff */
[----:B------:R-:W-:Y:S01]  /*b1d0*/  IMAD.MOV.U32 R6, RZ, RZ, R22 ;  /* 0x000000ffff067224 */ /* 0x000fe200078e0016 */
[----:B------:R-:W-:Y:S02]  /*b1e0*/  SEL R13, R4, R3, !P0 ;  /* 0x00000003040d7207 */ /* 0x000fe40004000000 */
[----:B------:R-:W-:-:S07]  /*b1f0*/  SEL R20, R3, R4, !P0 ;  /* 0x0000000403147207 */ /* 0x000fce0004000000 */
.L_x_292:
[----:B------:R-:W-:-:S08]  /*b200*/  NOP ;  /* 0x0000000000007918 */ /* 0x000fd00000000000 */
[----:B------:R-:W0:-:S00]  /*b210*/  USETMAXREG.DEALLOC.CTAPOOL 0x28 ;  /* 0x00000028000079c8 */ /* 0x000e0000080e0500 */
[----:B0-----:R-:W-:-:S13]  /*b220*/  ISETP.NE.AND P0, PT, R0, RZ, PT ;  /* 0x000000ff0000720c */ /* 0x001fda0003f05270 */
[----:B------:R-:W-:Y:S05]  /*b230*/  @P0 EXIT ;  /* 0x000000000000094d */ /* 0x000fea0003800000 */
[----:B------:R-:W-:Y:S01]  /*b240*/  LOP3.LUT P0, RZ, R8, 0xff, RZ, 0xc0, !PT ;  /* 0x000000ff08ff7812 */ /* 0x000fe2000780c0ff */
[----:B------:R-:W-:Y:S01]  /*b250*/  IMAD.MOV.U32 R3, RZ, RZ, RZ ;  /* 0x000000ffff037224 */ /* 0x000fe200078e00ff */
[----:B------:R-:W-:-:S11]  /*b260*/  MOV R0, 0x1 ;  /* 0x0000000100007802 */ /* 0x000fd60000000f00 */
[----:B------:R-:W-:Y:S05]  /*b270*/  @!P0 BRA `(.L_x_295) ;  /* 0x0000000c00388947 */ /* 0x000fea0003800000 */
[----:B------:R-:W0:Y:S01]  /*b280*/  LDC R0, c[0x0][0x28c] ;  /* 0x0000a300ff007b82 */ /* 0x000e220000000800 */
[----:B------:R-:W-:Y:S01]  /*b290*/  ULDC UR5, c[0x0][0x658] ;  /* 0x0001960000057ab9 */ /* 0x000fe20000000800 */
[----:B------:R-:W-:Y:S01]  /*b2a0*/  UMOV UR7, 0xffffffff ;  /* 0xffffffff00077882 */ /* 0x000fe20000000000 */
[----:B------:R-:W-:Y:S01]  /*b2b0*/  ULDC UR6, c[0x0][0xc] ;  /* 0x0000030000067ab9 */ /* 0x000fe20000000800 */
[----:B------:R-:W-:Y:S01]  /*b2c0*/  USHF.L.U32 UR8, UR7, UR5, URZ ;  /* 0x0000000507087299 */ /* 0x000fe2000800063f */
[----:B------:R-:W-:Y:S01]  /*b2d0*/  BSSY B0, `(.L_x_295) ;  /* 0x00000c8000007945 */ /* 0x000fe20003800000 */
[----:B------:R-:W-:Y:S01]  /*b2e0*/  UMOV UR9, 0x1 ;  /* 0x0000000100097882 */ /* 0x000fe20000000000 */
[----:B------:R-:W-:Y:S01]  /*b2f0*/  ULDC UR7, c[0x0][0x10] ;  /* 0x0000040000077ab9 */ /* 0x000fe20000000800 */
[----:B------:R-:W1:Y:S01]  /*b300*/  S2UR UR10, SR_CgaCtaId ;  /* 0x00000000000a79c3 */ /* 0x000e620000008800 */
[----:B------:R-:W-:Y:S01]  /*b310*/  UIMAD.WIDE.U32 UR6, UR6, UR7, URZ ;  /* 0x00000007060672a5 */ /* 0x000fe2000f8e003f */
[----:B------:R-:W-:Y:S01]  /*b320*/  IMAD.MOV.U32 R9, RZ, RZ, 0x1 ;  /* 0x00000001ff097424 */ /* 0x000fe200078e00ff */
[----:B------:R-:W-:Y:S01]  /*b330*/  USHF.L.U32 UR18, UR9, UR5, URZ ;  /* 0x0000000509127299 */ /* 0x000fe2000800063f */
[----:B------:R-:W-:Y:S01]  /*b340*/  LOP3.LUT R8, R19, 0x2, RZ, 0xfc, !PT ;  /* 0x0000000213087812 */ /* 0x000fe200078efcff */
[----:B------:R-:W-:Y:S01]  /*b350*/  ULDC UR4, c[0x0][0x600] ;  /* 0x0001800000047ab9 */ /* 0x000fe20000000800 */
[----:B------:R-:W-:Y:S01]  /*b360*/  ULDC UR5, c[0x0][0x14] ;  /* 0x0000050000057ab9 */ /* 0x000fe20000000800 */
[----:B------:R-:W-:-:S02]  /*b370*/  UIADD3 UR4, UR4, -0x1, URZ ;  /* 0xffffffff04047890 */ /* 0x000fc4000fffe03f */
[----:B------:R-:W-:Y:S02]  /*b380*/  UIMAD.WIDE.U32 UR20, UR6, UR5, URZ ;  /* 0x00000005061472a5 */ /* 0x000fe4000f8e003f */
[----:B------:R-:W-:Y:S02]  /*b390*/  UIMAD UR13, UR7, UR5, URZ ;  /* 0x00000005070d72a4 */ /* 0x000fe4000f8e023f */
[----:B------:R-:W-:Y:S02]  /*b3a0*/  ULOP3.LUT UR17, URZ, UR8, URZ, 0x33, !UPT ;  /* 0x000000083f117292 */ /* 0x000fe4000f8e333f */
[----:B------:R-:W-:Y:S01]  /*b3b0*/  UIADD3 UR13, UR21, UR13, URZ ;  /* 0x0000000d150d7290 */ /* 0x000fe2000fffe03f */
[----:B0-----:R-:W-:Y:S01]  /*b3c0*/  VIADD R0, R0, 0x1f ;  /* 0x0000001f00007836 */ /* 0x001fe20000000000 */
[----:B------:R-:W-:-:S04]  /*b3d0*/  ULDC.64 UR22, c[0x0][0x198] ;  /* 0x0000660000167ab9 */ /* 0x000fc80000000a00 */
[----:B------:R-:W-:Y:S01]  /*b3e0*/  SHF.R.S32.HI R3, RZ, 0x1f, R0 ;  /* 0x0000001fff037819 */ /* 0x000fe20000011400 */
[----:B-1----:R-:W-:-:S03]  /*b3f0*/  IMAD.U32 R11, RZ, RZ, UR10 ;  /* 0x0000000aff0b7e24 */ /* 0x002fc6000f8e00ff */
[----:B------:R-:W-:Y:S01]  /*b400*/  LEA.HI R3, R3, R0, RZ, 0x5 ;  /* 0x0000000003037211 */ /* 0x000fe200078f28ff */
[----:B------:R-:W-:-:S03]  /*b410*/  IMAD.MOV.U32 R0, RZ, RZ, 0x1 ;  /* 0x00000001ff007424 */ /* 0x000fc600078e00ff */
[----:B------:R-:W-:Y:S01]  /*b420*/  SHF.R.S32.HI R10, RZ, 0x5, R3 ;  /* 0x00000005ff0a7819 */ /* 0x000fe20000011403 */
[----:B------:R-:W-:-:S04]  /*b430*/  IMAD.MOV.U32 R3, RZ, RZ, RZ ;  /* 0x000000ffff037224 */ /* 0x000fc800078e00ff */
[----:B------:R-:W-:-:S07]  /*b440*/  VIADD R12, R10, 0x1 ;  /* 0x000000010a0c7836 */ /* 0x000fce0000000000 */
.L_x_306:
[----:B------:R-:W-:-:S03]  /*b450*/  UMOV UR5, 0xffffffff ;  /* 0xffffffff00057882 */ /* 0x000fc60000000000 */
[----:B------:R-:W-:Y:S05]  /*b460*/  BRA.DIV UR5, `(.L_x_296) ;  /* 0x0000001205587947 */ /* 0x000fea000b800000 */
[----:B------:R-:W-:-:S13]  /*b470*/  ELECT P6, URZ, PT ;  /* 0x00000000003f782f */ /* 0x000fda00038c0000 */
.L_x_322:
[----:B------:R-:W0:Y:S01]  /*b480*/  LDC R4, c[0x0][0x28c] ;  /* 0x0000a300ff047b82 */ /* 0x000e220000000800 */
[----:B------:R-:W-:Y:S01]  /*b490*/  BSSY B1, `(.L_x_297) ;  /* 0x0000039000017945 */ /* 0x000fe20003800000 */
[----:B0-----:R-:W-:-:S13]  /*b4a0*/  ISETP.LT.OR P6, PT, R4, 0x1, !P6 ;  /* 0x000000010400780c */ /* 0x001fda00077c1670 */
[----:B------:R-:W-:Y:S05]  /*b4b0*/  @P6 BRA `(.L_x_298) ;  /* 0x0000000000d86947 */ /* 0x000fea0003800000 */
[----:B------:R-:W-:Y:S01]  /*b4c0*/  IMAD R20, R20, 0x8, R11 ;  /* 0x0000000814147824 */ /* 0x000fe200078e020b */
[----:B------:R-:W-:Y:S01]  /*b4d0*/  MOV R7, R3 ;  /* 0x0000000300077202 */ /* 0x000fe20000000f00 */
[----:B------:R-:W-:Y:S02]  /*b4e0*/  IMAD.SHL.U32 R15, R13, 0x80, RZ ;  /* 0x000000800d0f7824 */ /* 0x000fe400078e00ff */
[----:B------:R-:W-:Y:S02]  /*b4f0*/  IMAD.MOV.U32 R21, RZ, RZ, RZ ;  /* 0x000000ffff157224 */ /* 0x000fe400078e00ff */
[----:B------:R-:W-:Y:S02]  /*b500*/  IMAD.MOV.U32 R4, RZ, RZ, R12 ;  /* 0x000000ffff047224 */ /* 0x000fe400078e000c */
[----:B------:R-:W-:Y:S02]  /*b510*/  IMAD.MOV.U32 R5, RZ, RZ, R0 ;  /* 0x000000ffff057224 */ /* 0x000fe400078e0000 */
[----:B------:R-:W-:-:S07]  /*b520*/  IMAD.SHL.U32 R20, R20, 0x20, RZ ;  /* 0x0000002014147824 */ /* 0x000fce00078e00ff */
.L_x_301:
[----:B------:R-:W0:Y:S01]  /*b530*/  S2UR UR5, SR_CgaCtaId ;  /* 0x00000000000579c3 */ /* 0x000e220000008800 */
[----:B------:R-:W-:Y:S02]  /*b540*/  MOV R14, 0x400 ;  /* 0x00000400000e7802 */ /* 0x000fe40000000f00 */
[----:B------:R-:W-:Y:S02]  /*b550*/  SHF.L.U32 R13, R5, 0x1f, RZ ;  /* 0x0000001f050d7819 */ /* 0x000fe400000006ff */
[----:B------:R-:W-:Y:S01]  /*b560*/  LOP3.LUT P1, RZ, R18, 0x7f, RZ, 0xc0, !PT ;  /* 0x0000007f12ff7812 */ /* 0x000fe2000782c0ff */
[----:B0-----:R-:W-:-:S05]  /*b570*/  IMAD.U32 R11, RZ, RZ, UR5 ;  /* 0x00000005ff0b7e24 */ /* 0x001fca000f8e00ff */
[----:B------:R-:W-:-:S07]  /*b580*/  LEA R24, R11, R14, 0x18 ;  /* 0x0000000e0b187211 */ /* 0x000fce00078ec0ff */
[----:B------:R-:W0:Y:S01]  /*b590*/  @!P1 LDC R14, c[0x0][0x500] ;  /* 0x00014000ff0e9b82 */ /* 0x000e220000000800 */
[----:B------:R-:W-:-:S04]  /*b5a0*/  IMAD R22, R7, 0x8, R24 ;  /* 0x0000000807167824 */ /* 0x000fc800078e0218 */
[----:B------:R-:W1:Y:S02]  /*b5b0*/  SYNCS.PHASECHK.TRANS64.TRYWAIT P0, [R22+URZ+0x48], R13 ;  /* 0x0000480d160075a7 */ /* 0x000e64000800017f */
[----:B-1----:R-:W-:Y:S05]  /*b5c0*/  @!P0 BRA `(.L_x_299) ;  /* 0x0000001000208947 */ /* 0x002fea0003800000 */
.L_x_323:
[----:B-1----:R-:W-:Y:S01]  /*b5d0*/  PRMT R13, R8, 0x9910, RZ ;  /* 0x00009910080d7816 */ /* 0x002fe200000000ff */
[----:B0-----:R0:W-:Y:S03]  /*b5e0*/  @!P1 SYNCS.ARRIVE.TRANS64 RZ, [R22+URZ], R14 ;  /* 0x0000000e16ff99a7 */ /* 0x0011e6000800003f */
[----:B------:R-:W-:-:S13]  /*b5f0*/  ISETP.NE.AND P0, PT, R13, 0x2, PT ;  /* 0x000000020d00780c */ /* 0x000fda0003f05270 */
[----:B0-----:R-:W-:Y:S05]  /*b600*/  @P0 BRA `(.L_x_300) ;  /* 0x0000000000040947 */ /* 0x001fea0003800000 */
[----:B------:R-:W-:Y:S01]  /*b610*/  BPT.TRAP 0x1 ;  /* 0x000000040000795c */ /* 0x000fe20000300000 */
.L_x_300:
[----:B------:R-:W-:Y:S01]  /*b620*/  IMAD.SHL.U32 R14, R7, 0x2000, RZ ;  /* 0x00002000070e7824 */ /* 0x000fe200078e00ff */
[----:B------:R-:W-:Y:S01]  /*b630*/  R2UR UR9, R22 ;  /* 0x00000000160972ca */ /* 0x000fe200000e0000 */
[----:B------:R-:W-:Y:S01]  /*b640*/  VIADD R4, R4, 0xffffffff ;  /* 0xffffffff04047836 */ /* 0x000fe20000000000 */
[----:B------:R-:W-:Y:S01]  /*b650*/  R2UR UR11, R20 ;  /* 0x00000000140b72ca */ /* 0x000fe200000e0000 */
[--C-:B------:R-:W-:Y:S01]  /*b660*/  IMAD R13, R11, 0x400, R14.reuse ;  /* 0x000004000b0d7824 */ /* 0x100fe200078e020e */
[----:B------:R-:W-:Y:S01]  /*b670*/  IADD3 R14, R24, 0x24180, R14 ;  /* 0x00024180180e7810 */ /* 0x000fe20007ffe00e */
[----:B------:R-:W-:Y:S01]  /*b680*/  UIADD3 UR6, UP0, UR22, 0xf0, URZ ;  /* 0x000000f016067890 */ /* 0x000fe2000ff1e03f */
[----:B------:R-:W-:Y:S01]  /*b690*/  R2UR UR10, R21 ;  /* 0x00000000150a72ca */ /* 0x000fe200000e0000 */
[----:B------:R-:W-:Y:S01]  /*b6a0*/  IMAD R13, R13, 0x2, R24 ;  /* 0x000000020d0d7824 */ /* 0x000fe200078e0218 */
[----:B------:R-:W-:Y:S01]  /*b6b0*/  R2UR UR12, R6 ;  /* 0x00000000060c72ca */ /* 0x000fe200000e0000 */
[----:B------:R-:W-:Y:S01]  /*b6c0*/  UIADD3 UR24, UP1, UR22, 0x1f0, URZ ;  /* 0x000001f016187890 */ /* 0x000fe2000ff3e03f */
[----:B------:R-:W-:Y:S01]  /*b6d0*/  R2UR UR16, R14 ;  /* 0x000000000e1072ca */ /* 0x000fe200000e0000 */
[----:B------:R-:W-:Y:S01]  /*b6e0*/  UIADD3.X UR7, URZ, UR23, URZ, UP0, !UPT ;  /* 0x000000173f077290 */ /* 0x000fe200087fe43f */
[----:B------:R-:W-:Y:S01]  /*b6f0*/  R2UR UR5, R13 ;  /* 0x000000000d0572ca */ /* 0x000fe200000e0000 */
[----:B------:R-:W-:Y:S01]  /*b700*/  VIADD R7, R7, 0x1 ;  /* 0x0000000107077836 */ /* 0x000fe20000000000 */
[----:B------:R-:W-:Y:S01]  /*b710*/  R2UR UR19, R15 ;  /* 0x000000000f1372ca */ /* 0x000fe200000e0000 */
[----:B------:R-:W-:Y:S01]  /*b720*/  UIADD3.X UR25, URZ, UR23, URZ, UP1, !UPT ;  /* 0x000000173f197290 */ /* 0x000fe20008ffe43f */
[----:B------:R-:W-:Y:S01]  /*b730*/  ISETP.GT.AND P1, PT, R4, 0x1, PT ;  /* 0x000000010400780c */ /* 0x000fe20003f24270 */
[----:B------:R-:W-:Y:S01]  /*b740*/  UMOV UR14, 0x0 ;  /* 0x00000000000e7882 */ /* 0x000fe20000000000 */
[----:B------:R-:W-:Y:S01]  /*b750*/  UMOV UR15, 0x10000000 ;  /* 0x10000000000f7882 */ /* 0x000fe20000000000 */
[----:B------:R-:W-:Y:S01]  /*b760*/  ISETP.NE.AND P0, PT, R7, 0x9, PT ;  /* 0x000000090700780c */ /* 0x000fe20003f05270 */
[----:B------:R-:W-:-:S03]  /*b770*/  VIADD R21, R21, 0x20 ;  /* 0x0000002015157836 */ /* 0x000fc60000000000 */
[----:B------:R-:W-:Y:S02]  /*b780*/  SEL R14, RZ, 0x1, P0 ;  /* 0x00000001ff0e7807 */ /* 0x000fe40000000000 */
[----:B------:R-:W-:Y:S01]  /*b790*/  UIADD3 UR8, UR5, 0x180, URZ ;  /* 0x0000018005087890 */ /* 0x000fe2000fffe03f */
[----:B------:R-:W-:Y:S02]  /*b7a0*/  SEL R7, R7, RZ, P0 ;  /* 0x000000ff07077207 */ /* 0x000fe40000000000 */
[----:B------:R-:W-:Y:S01]  /*b7b0*/  UMOV UR5, 0xff0000 ;  /* 0x00ff000000057882 */ /* 0x000fe20000000000 */
[----:B------:R-:W-:-:S05]  /*b7c0*/  LOP3.LUT R5, R5, R14, RZ, 0x3c, !PT ;  /* 0x0000000e05057212 */ /* 0x000fca00078e3cff */
[----:B------:R0:W-:Y:S02]  /*b7d0*/  UTMALDG.3D.MULTICAST [UR8], [UR6], UR5, desc[UR14] ;  /* 0x00000e08060073b4 */ /* 0x0001e40008011805 */
[----:B0-----:R-:W-:Y:S01]  /*b7e0*/  UMOV UR8, UR16 ;  /* 0x0000001000087c82 */ /* 0x001fe20008000000 */
[----:B------:R-:W-:Y:S02]  /*b7f0*/  UMOV UR11, UR19 ;  /* 0x00000013000b7c82 */ /* 0x000fe40008000000 */
[----:B------:R0:W-:Y:S02]  /*b800*/  UTMALDG.3D [UR8], [UR24], desc[UR14] ;  /* 0x00000e08180075b4 */ /* 0x0001e40008011000 */
[----:B0-----:R-:W-:Y:S05]  /*b810*/  @P1 BRA `(.L_x_301) ;  /* 0xfffffffc00441947 */ /* 0x001fea000383ffff */
.L_x_298:
[----:B------:R-:W-:Y:S05]  /*b820*/  BSYNC B1 ;  /* 0x0000000000017941 */ /* 0x000fea0003800000 */
.L_x_297:
[----:B------:R-:W-:Y:S01]  /*b830*/  LOP3.LUT P1, RZ, R9, 0xff, RZ, 0xc0, !PT ;  /* 0x000000ff09ff7812 */ /* 0x000fe2000782c0ff */
[C---:B------:R-:W-:Y:S01]  /*b840*/  IMAD.IADD R6, R10.reuse, 0x1, R3 ;  /* 0x000000010a067824 */ /* 0x040fe200078e0203 */
[----:B------:R-:W-:Y:S01]  /*b850*/  ULDC.64 UR6, c[0x0][0x650] ;  /* 0x0001940000067ab9 */ /* 0x000fe20000000a00 */
[----:B------:R-:W-:Y:S01]  /*b860*/  ISETP.GE.U32.AND P2, PT, R10, 0x9, PT ;  /* 0x000000090a00780c */ /* 0x000fe20003f46070 */
[----:B------:R-:W-:Y:S01]  /*b870*/  BSSY B1, `(.L_x_302) ;  /* 0x000006b000017945 */ /* 0x000fe20003800000 */
[----:B------:R-:W-:Y:S01]  /*b880*/  IMAD.MOV.U32 R20, RZ, RZ, -0x1 ;  /* 0xffffffffff147424 */ /* 0x000fe200078e00ff */
[----:B------:R-:W-:Y:S01]  /*b890*/  ISETP.GT.U32.AND P0, PT, R6, 0x8, PT ;  /* 0x000000080600780c */ /* 0x000fe20003f04070 */
[----:B------:R-:W-:Y:S01]  /*b8a0*/  IMAD.MOV.U32 R13, RZ, RZ, -0x1 ;  /* 0xffffffffff0d7424 */ /* 0x000fe200078e00ff */
[----:B------:R-:W-:Y:S02]  /*b8b0*/  PRMT R9, RZ, 0x7610, R9 ;  /* 0x00007610ff097816 */ /* 0x000fe40000000009 */
[----:B------:R-:W-:-:S03]  /*b8c0*/  ISETP.LT.U32.AND P0, PT, R10, 0x9, P0 ;  /* 0x000000090a00780c */ /* 0x000fc60000701070 */
[----:B------:R-:W0:Y:S01]  /*b8d0*/  @P1 S2R R11, SR_CgaCtaId ;  /* 0x00000000000b1919 */ /* 0x000e220000008800 */
[----:B------:R-:W-:-:S04]  /*b8e0*/  @P1 MOV R4, 0x400 ;  /* 0x0000040000041802 */ /* 0x000fc80000000f00 */
[----:B0-----:R-:W-:Y:S01]  /*b8f0*/  @P1 LEA R3, R11, R4, 0x18 ;  /* 0x000000040b031211 */ /* 0x001fe200078ec0ff */
[----:B------:R-:W-:-:S03]  /*b900*/  IMAD.WIDE.U32 R4, R6, 0x38e38e39, RZ ;  /* 0x38e38e3906047825 */ /* 0x000fc600078e00ff */
[----:B------:R0:W-:Y:S01]  /*b910*/  @P1 SYNCS.ARRIVE.TRANS64.A1T0 RZ, [R3+URZ+0xa8], RZ ;  /* 0x0000a8ff03ff19a7 */ /* 0x0001e2000810003f */
[----:B------:R-:W-:Y:S02]  /*b920*/  IADD3 R16, P1, R16, UR20, RZ ;  /* 0x0000001410107c10 */ /* 0x000fe4000ff3e0ff */
[----:B------:R-:W-:Y:S02]  /*b930*/  SHF.R.U32.HI R5, RZ, 0x1, R5 ;  /* 0x00000001ff057819 */ /* 0x000fe40000011605 */
[----:B------:R-:W-:Y:S02]  /*b940*/  IADD3.X R17, R17, UR13, RZ, P1, !PT ;  /* 0x0000000d11117c10 */ /* 0x000fe40008ffe4ff */
[----:B------:R-:W-:Y:S02]  /*b950*/  PRMT R4, RZ, 0x7610, R4 ;  /* 0x00007610ff047816 */ /* 0x000fe40000000004 */
[----:B0-----:R-:W-:Y:S02]  /*b960*/  SEL R3, RZ, 0x1, !P0 ;  /* 0x00000001ff037807 */ /* 0x001fe40004000000 */
[----:B------:R-:W-:-:S02]  /*b970*/  ISETP.GE.U32.AND P0, PT, R16, UR6, PT ;  /* 0x0000000610007c0c */ /* 0x000fc4000bf06070 */
[----:B------:R-:W-:Y:S01]  /*b980*/  LOP3.LUT R0, R0, R3, RZ, 0x3c, !PT ;  /* 0x0000000300007212 */ /* 0x000fe200078e3cff */
[----:B------:R-:W-:Y:S01]  /*b990*/  IMAD R3, R5, -0x9, R6 ;  /* 0xfffffff705037824 */ /* 0x000fe200078e0206 */
[----:B------:R-:W-:Y:S02]  /*b9a0*/  ISETP.GE.U32.AND.EX P0, PT, R17, UR7, PT, P0 ;  /* 0x0000000711007c0c */ /* 0x000fe4000bf06100 */
[----:B------:R-:W-:Y:S02]  /*b9b0*/  @P2 LOP3.LUT R0, R0, 0x1, R5, 0x78, !PT ;  /* 0x0000000100002812 */ /* 0x000fe400078e7805 */
[----:B------:R-:W-:-:S09]  /*b9c0*/  MOV R6, 0xffffffff ;  /* 0xffffffff00067802 */ /* 0x000fd20000000f00 */
[----:B------:R-:W-:Y:S05]  /*b9d0*/  @P0 BRA `(.L_x_303) ;  /* 0x0000000400500947 */ /* 0x000fea0003800000 */
[----:B------:R-:W0:Y:S01]  /*b9e0*/  S2R R15, SR_CTAID.X ;  /* 0x00000000000f7919 */ /* 0x000e220000002500 */
[----:B------:R-:W-:Y:S01]  /*b9f0*/  ULDC.64 UR6, c[0x0][0x628] ;  /* 0x00018a0000067ab9 */ /* 0x000fe20000000a00 */
[----:B------:R-:W1:Y:S01]  /*ba00*/  LDC R20, c[0x0][0x144] ;  /* 0x00005100ff147b82 */ /* 0x000e620000000800 */
[----:B------:R-:W-:Y:S01]  /*ba10*/  ISETP.NE.U32.AND P0, PT, RZ, UR6, PT ;  /* 0x00000006ff007c0c */ /* 0x000fe2000bf05070 */
[----:B------:R-:W2:Y:S01]  /*ba20*/  S2R R13, SR_CTAID.Y ;  /* 0x00000000000d7919 */ /* 0x000ea20000002600 */
[----:B------:R-:W-:Y:S01]  /*ba30*/  ULDC UR8, c[0x0][0x630] ;  /* 0x00018c0000087ab9 */ /* 0x000fe20000000800 */
[----:B------:R-:W-:Y:S01]  /*ba40*/  ULDC UR9, c[0x0][0x150] ;  /* 0x0000540000097ab9 */ /* 0x000fe20000000800 */
[----:B------:R-:W-:Y:S01]  /*ba50*/  ISETP.NE.AND.EX P0, PT, RZ, UR7, PT, P0 ;  /* 0x00000007ff007c0c */ /* 0x000fe2000bf05300 */
[----:B------:R-:W-:Y:S02]  /*ba60*/  IMAD.MOV.U32 R4, RZ, RZ, R16 ;  /* 0x000000ffff047224 */ /* 0x000fe400078e0010 */
[----:B------:R-:W-:Y:S01]  /*ba70*/  IMAD.MOV.U32 R5, RZ, RZ, R17 ;  /* 0x000000ffff057224 */ /* 0x000fe200078e0011 */
[----:B0-----:R-:W-:-:S09]  /*ba80*/  I2FP.F32.U32 R22, R15 ;  /* 0x0000000f00167245 */ /* 0x001fd20000201000 */
[----:B------:R-:W-:Y:S05]  /*ba90*/  @!P0 BRA `(.L_x_304) ;  /* 0x0000000000288947 */ /* 0x000fea0003800000 */
[----:B------:R-:W-:Y:S02]  /*baa0*/  ULDC UR5, c[0x0][0x634] ;  /* 0x00018d0000057ab9 */ /* 0x000fe40000000800 */
[----:B------:R-:W-:-:S05]  /*bab0*/  IADD3 R5, P0, R16, UR5, RZ ;  /* 0x0000000510057c10 */ /* 0x000fca000ff1e0ff */
[----:B------:R-:W-:-:S04]  /*bac0*/  IMAD.X R21, RZ, RZ, R17, P0 ;  /* 0x000000ffff157224 */ /* 0x000fc800000e0611 */
[----:B------:R-:W-:-:S04]  /*bad0*/  IMAD.WIDE.U32 R6, R21, UR6, RZ ;  /* 0x0000000615067c25 */ /* 0x000fc8000f8e00ff */
[----:B------:R-:W-:-:S04]  /*bae0*/  IMAD.WIDE.U32 R6, P0, R5, UR7, R6 ;  /* 0x0000000705067c25 */ /* 0x000fc8000f800006 */
[----:B------:R-:W-:-:S04]  /*baf0*/  IMAD.WIDE.U32 R4, R5, UR6, RZ ;  /* 0x0000000605047c25 */ /* 0x000fc8000f8e00ff */
[----:B------:R-:W-:Y:S01]  /*bb00*/  IMAD.MOV.U32 R4, RZ, RZ, R7 ;  /* 0x000000ffff047224 */ /* 0x000fe200078e0007 */
[----:B------:R-:W-:Y:S01]  /*bb10*/  IADD3 RZ, P1, R5, R6, RZ ;  /* 0x0000000605ff7210 */ /* 0x000fe20007f3e0ff */
[----:B------:R-:W-:-:S04]  /*bb20*/  IMAD.X R5, RZ, RZ, RZ, P0 ;  /* 0x000000ffff057224 */ /* 0x000fc800000e06ff */
[----:B------:R-:W-:-:S08]  /*bb30*/  IMAD.WIDE.U32.X R4, R21, UR7, R4, P1 ;  /* 0x0000000715047c25 */ /* 0x000fd000088e0404 */
.L_x_304:
[----:B------:R-:W-:Y:S01]  /*bb40*/  FMUL R22, R22, UR9 ;  /* 0x0000000916167c20 */ /* 0x000fe20008400000 */
[--C-:B------:R-:W-:Y:S01]  /*bb50*/  SHF.R.U64 R14, R4, UR8, R5.reuse ;  /* 0x00000008040e7c19 */ /* 0x100fe20008001205 */
[----:B------:R-:W-:Y:S01]  /*bb60*/  ULDC.64 UR6, c[0x0][0x620] ;  /* 0x0001880000067ab9 */ /* 0x000fe20000000a00 */
[----:B------:R-:W-:Y:S01]  /*bb70*/  SHF.R.U32.HI R4, RZ, UR8, R5 ;  /* 0x00000008ff047c19 */ /* 0x000fe20008011605 */
[----:B------:R-:W-:Y:S01]  /*bb80*/  ULDC.64 UR8, c[0x0][0x640] ;  /* 0x0001900000087ab9 */ /* 0x000fe20000000a00 */
[----:B------:R-:W-:Y:S01]  /*bb90*/  IADD3 R5, P0, RZ, -R14, RZ ;  /* 0x8000000eff057210 */ /* 0x000fe20007f1e0ff */
[----:B------:R-:W0:Y:S01]  /*bba0*/  F2I.U32.TRUNC.NTZ R22, R22 ;  /* 0x0000001600167305 */ /* 0x000e22000020f000 */
[----:B------:R-:W-:-:S03]  /*bbb0*/  ULDC UR5, c[0x0][0x618] ;  /* 0x0001860000057ab9 */ /* 0x000fc60000000800 */
[----:B------:R-:W-:Y:S01]  /*bbc0*/  IMAD.X R4, RZ, RZ, ~R4, P0 ;  /* 0x000000ffff047224 */ /* 0x000fe200000e0e04 */
[----:B------:R-:W-:-:S03]  /*bbd0*/  ISETP.NE.U32.AND P0, PT, RZ, UR8, PT ;  /* 0x00000008ff007c0c */ /* 0x000fc6000bf05070 */
[----:B------:R-:W-:Y:S01]  /*bbe0*/  IMAD R4, R4, UR6, RZ ;  /* 0x0000000604047c24 */ /* 0x000fe2000f8e02ff */
[----:B------:R-:W-:-:S03]  /*bbf0*/  ISETP.NE.AND.EX P0, PT, RZ, UR9, PT, P0 ;  /* 0x00000009ff007c0c */ /* 0x000fc6000bf05300 */
[C---:B------:R-:W-:Y:S02]  /*bc00*/  IMAD R7, R5.reuse, UR7, R4 ;  /* 0x0000000705077c24 */ /* 0x040fe4000f8e0204 */
[----:B------:R-:W-:Y:S01]  /*bc10*/  IMAD.WIDE.U32 R4, R5, UR6, R16 ;  /* 0x0000000605047c25 */ /* 0x000fe2000f8e0010 */
[----:B------:R-:W-:-:S03]  /*bc20*/  ULDC UR6, c[0x0][0x154] ;  /* 0x0000550000067ab9 */ /* 0x000fc60000000800 */
[----:B0-----:R-:W-:Y:S02]  /*bc30*/  IMAD.MOV R6, RZ, RZ, -R22 ;  /* 0x000000ffff067224 */ /* 0x001fe400078e0a16 */
[----:B------:R-:W-:Y:S02]  /*bc40*/  IMAD.IADD R5, R5, 0x1, R7 ;  /* 0x0000000105057824 */ /* 0x000fe400078e0207 */
[----:B-1----:R-:W-:Y:S01]  /*bc50*/  IMAD R15, R20, R6, R15 ;  /* 0x00000006140f7224 */ /* 0x002fe200078e020f */
[----:B--2---:R-:W-:Y:S01]  /*bc60*/  I2FP.F32.U32 R6, R13 ;  /* 0x0000000d00067245 */ /* 0x004fe20000201000 */
[----:B------:R-:W0:Y:S01]  /*bc70*/  LDC R20, c[0x0][0x148] ;  /* 0x00005200ff147b82 */ /* 0x000e220000000800 */
[--C-:B------:R-:W-:Y:S02]  /*bc80*/  SHF.R.U64 R21, R4, UR5, R5.reuse ;  /* 0x0000000504157c19 */ /* 0x100fe40008001205 */
[----:B------:R-:W-:Y:S01]  /*bc90*/  SHF.R.U32.HI R4, RZ, UR5, R5 ;  /* 0x00000005ff047c19 */ /* 0x000fe20008011605 */
[----:B------:R-:W-:Y:S01]  /*bca0*/  FMUL R6, R6, UR6 ;  /* 0x0000000606067c20 */ /* 0x000fe20008400000 */
[----:B------:R-:W-:-:S02]  /*bcb0*/  ULDC UR5, c[0x0][0x608] ;  /* 0x0001820000057ab9 */ /* 0x000fc40000000800 */
[--C-:B------:R-:W-:Y:S01]  /*bcc0*/  SHF.R.U64 R23, R21, UR5, R4.reuse ;  /* 0x0000000515177c19 */ /* 0x100fe20008001204 */
[----:B------:R1:W2:Y:S01]  /*bcd0*/  F2I.U32.TRUNC.NTZ R24, R6 ;  /* 0x0000000600187305 */ /* 0x0002a2000020f000 */
[----:B------:R-:W-:Y:S01]  /*bce0*/  SHF.R.U32.HI R4, RZ, UR5, R4 ;  /* 0x00000005ff047c19 */ /* 0x000fe20008011604 */
[----:B------:R-:W-:-:S03]  /*bcf0*/  ULDC UR5, c[0x0][0x658] ;  /* 0x0001960000057ab9 */ /* 0x000fc60000000800 */
[--C-:B------:R-:W-:Y:S02]  /*bd00*/  SHF.R.U64 R22, R23, UR5, R4.reuse ;  /* 0x0000000517167c19 */ /* 0x100fe40008001204 */
[----:B------:R-:W-:-:S03]  /*bd10*/  SHF.R.U32.HI R25, RZ, UR5, R4 ;  /* 0x00000005ff197c19 */ /* 0x000fc60008011604 */
[----:B------:R-:W-:Y:S02]  /*bd20*/  IMAD.MOV.U32 R4, RZ, RZ, R22 ;  /* 0x000000ffff047224 */ /* 0x000fe400078e0016 */
[----:B------:R-:W-:Y:S01]  /*bd30*/  IMAD.MOV.U32 R5, RZ, RZ, R25 ;  /* 0x000000ffff057224 */ /* 0x000fe200078e0019 */
[----:B-1----:R-:W-:Y:S06]  /*bd40*/  @!P0 BRA `(.L_x_305) ;  /* 0x0000000000288947 */ /* 0x002fec0003800000 */
[----:B------:R-:W-:Y:S02]  /*bd50*/  ULDC UR5, c[0x0][0x64c] ;  /* 0x0001930000057ab9 */ /* 0x000fe40000000800 */
[----:B------:R-:W-:-:S05]  /*bd60*/  IADD3 R5, P0, R22, UR5, RZ ;  /* 0x0000000516057c10 */ /* 0x000fca000ff1e0ff */
[----:B------:R-:W-:-:S04]  /*bd70*/  IMAD.X R25, RZ, RZ, R25, P0 ;  /* 0x000000ffff197224 */ /* 0x000fc800000e0619 */
[----:B------:R-:W-:-:S04]  /*bd80*/  IMAD.WIDE.U32 R6, R25, UR8, RZ ;  /* 0x0000000819067c25 */ /* 0x000fc8000f8e00ff */
[----:B------:R-:W-:-:S04]  /*bd90*/  IMAD.WIDE.U32 R6, P0, R5, UR9, R6 ;  /* 0x0000000905067c25 */ /* 0x000fc8000f800006 */
[----:B------:R-:W-:Y:S01]  /*bda0*/  IMAD.WIDE.U32 R4, R5, UR8, RZ ;  /* 0x0000000805047c25 */ /* 0x000fe2000f8e00ff */
[----:B------:R-:W-:-:S04]  /*bdb0*/  MOV R4, R7 ;  /* 0x0000000700047202 */ /* 0x000fc80000000f00 */
[----:B------:R-:W-:Y:S01]  /*bdc0*/  IADD3 RZ, P1, R5, R6, RZ ;  /* 0x0000000605ff7210 */ /* 0x000fe20007f3e0ff */
[----:B------:R-:W-:-:S04]  /*bdd0*/  IMAD.X R5, RZ, RZ, RZ, P0 ;  /* 0x000000ffff057224 */ /* 0x000fc800000e06ff */
[----:B------:R-:W-:-:S08]  /*bde0*/  IMAD.WIDE.U32.X R4, R25, UR9, R4, P1 ;  /* 0x0000000919047c25 */ /* 0x000fd000088e0404 */
.L_x_305:
[----:B------:R-:W-:Y:S01]  /*bdf0*/  ISETP.NE.AND P0, PT, R2, 0x1, PT ;  /* 0x000000010200780c */ /* 0x000fe20003f05270 */
[----:B------:R-:W-:Y:S01]  /*be00*/  ULDC UR5, c[0x0][0x648] ;  /* 0x0001920000057ab9 */ /* 0x000fe20000000800 */
[----:B------:R-:W-:Y:S01]  /*be10*/  LOP3.LUT R23, R23, UR17, RZ, 0xc0, !PT ;  /* 0x0000001117177c12 */ /* 0x000fe2000f8ec0ff */
[----:B--2---:R-:W-:Y:S01]  /*be20*/  IMAD.MOV R24, RZ, RZ, -R24 ;  /* 0x000000ffff187224 */ /* 0x004fe200078e0a18 */
[----:B------:R-:W-:Y:S01]  /*be30*/  SHF.R.U64 R4, R4, UR5, R5 ;  /* 0x0000000504047c19 */ /* 0x000fe20008001205 */
[----:B------:R-:W-:Y:S01]  /*be40*/  ULDC UR5, c[0x0][0x638] ;  /* 0x00018e0000057ab9 */ /* 0x000fe20000000800 */
[----:B------:R-:W-:Y:S01]  /*be50*/  LOP3.LUT R21, R21, UR4, RZ, 0xc0, !PT ;  /* 0x0000000415157c12 */ /* 0x000fe2000f8ec0ff */
[----:B------:R-:W-:Y:S01]  /*be60*/  ULDC UR6, c[0x0][0x610] ;  /* 0x0001840000067ab9 */ /* 0x000fe20000000800 */
[----:B------:R-:W-:Y:S02]  /*be70*/  IMAD.MOV.U32 R6, RZ, RZ, R14 ;  /* 0x000000ffff067224 */ /* 0x000fe400078e000e */
[----:B------:R-:W-:-:S02]  /*be80*/  IMAD.MOV R5, RZ, RZ, -R4 ;  /* 0x000000ffff057224 */ /* 0x000fc400078e0a04 */
[----:B------:R-:W-:Y:S02]  /*be90*/  IMAD R4, R4, UR18, R23 ;  /* 0x0000001204047c24 */ /* 0x000fe4000f8e0217 */
[----:B0-----:R-:W-:Y:S02]  /*bea0*/  @P0 IMAD R15, R20, R24, R13 ;  /* 0x00000018140f0224 */ /* 0x001fe400078e020d */
[----:B------:R-:W-:Y:S01]  /*beb0*/  IMAD R22, R5, UR5, R22 ;  /* 0x0000000505167c24 */ /* 0x000fe2000f8e0216 */
[----:B------:R-:W-:Y:S01]  /*bec0*/  ULDC UR5, c[0x0][0x600] ;  /* 0x0001800000057ab9 */ /* 0x000fe20000000800 */
[----:B------:R-:W-:Y:S02]  /*bed0*/  IMAD R15, R4, UR6, R15 ;  /* 0x00000006040f7c24 */ /* 0x000fe4000f8e020f */
[----:B------:R-:W-:Y:S02]  /*bee0*/  IMAD R22, R22, UR5, R21 ;  /* 0x0000000516167c24 */ /* 0x000fe4000f8e0215 */
[----:B------:R-:W-:-:S03]  /*bef0*/  IMAD.MOV.U32 R4, RZ, RZ, 0x1 ;  /* 0x00000001ff047424 */ /* 0x000fc600078e00ff */
[----:B------:R-:W-:Y:S02]  /*bf00*/  SEL R13, R22, R15, !P0 ;  /* 0x0000000f160d7207 */ /* 0x000fe40004000000 */
[----:B------:R-:W-:-:S07]  /*bf10*/  SEL R20, R15, R22, !P0 ;  /* 0x000000160f147207 */ /* 0x000fce0004000000 */
.L_x_303:
[----:B------:R-:W-:Y:S05]  /*bf20*/  BSYNC B1 ;  /* 0x0000000000017941 */ /* 0x000fea0003800000 */
.L_x_302:
[----:B------:R-:W-:-:S13]  /*bf30*/  LOP3.LUT P0, RZ, R4, 0xff, RZ, 0xc0, !PT ;  /* 0x000000ff04ff7812 */ /* 0x000fda000780c0ff */
[----:B------:R-:W-:Y:S05]  /*bf40*/  @P0 BRA `(.L_x_306) ;  /* 0xfffffff400400947 */ /* 0x000fea000383ffff */
[----:B------:R-:W-:Y:S05]  /*bf50*/  BSYNC B0 ;  /* 0x0000000000007941 */ /* 0x000fea0003800000 */
.L_x_295:
[----:B------:R-:W-:-:S03]  /*bf60*/  UMOV UR5, 0xffffffff ;  /* 0xffffffff00057882 */ /* 0x000fc60000000000 */
[----:B------:R-:W-:Y:S05]  /*bf70*/  BRA.DIV UR5, `(.L_x_307) ;  /* 0x0000000605c87947 */ /* 0x000fea000b800000 */
[----:B------:R-:W-:-:S13]  /*bf80*/  ELECT P6, URZ, PT ;  /* 0x00000000003f782f */ /* 0x000fda00038c0000 */
.L_x_326:
[----:B------:R-:W-:Y:S04]  /*bf90*/  BSSY B0, `(.L_x_308) ;  /* 0x0000058000007945 */ /* 0x000fe80003800000 */
[----:B------:R-:W-:Y:S05]  /*bfa0*/  @!P6 BRA `(.L_x_309) ;  /* 0x000000040058e947 */ /* 0x000fea0003800000 */
[----:B------:R-:W-:-:S04]  /*bfb0*/  LOP3.LUT R19, R19, 0x2, RZ, 0xfc, !PT ;  /* 0x0000000213137812 */ /* 0x000fc800078efcff */
[----:B------:R-:W-:-:S13]  /*bfc0*/  ISETP.NE.AND P0, PT, R19, 0x3, PT ;  /* 0x000000031300780c */ /* 0x000fda0003f05270 */
[----:B------:R-:W-:Y:S05]  /*bfd0*/  @!P0 BRA `(.L_x_310) ;  /* 0x0000000000048947 */ /* 0x000fea0003800000 */
[----:B------:R-:W-:Y:S01]  /*bfe0*/  BPT.TRAP 0x1 ;  /* 0x000000040000795c */ /* 0x000fe20000300000 */
.L_x_310:
[----:B------:R-:W0:Y:S01]  /*bff0*/  S2R R5, SR_CgaCtaId ;  /* 0x0000000000057919 */ /* 0x000e220000008800 */
[----:B------:R-:W-:Y:S02]  /*c000*/  MOV R2, 0x400 ;  /* 0x0000040000027802 */ /* 0x000fe40000000f00 */
[----:B------:R-:W-:Y:S02]  /*c010*/  SHF.L.U32 R4, R0, 0x1f, RZ ;  /* 0x0000001f00047819 */ /* 0x000fe400000006ff */
[----:B0-----:R-:W-:-:S05]  /*c020*/  LEA R2, R5, R2, 0x18 ;  /* 0x0000000205027211 */ /* 0x001fca00078ec0ff */
[----:B------:R-:W-:-:S04]  /*c030*/  VIADD R2, R2, 0x48 ;  /* 0x0000004802027836 */ /* 0x000fc80000000000 */
[C---:B------:R-:W-:Y:S02]  /*c040*/  IMAD R7, R3.reuse, 0x8, R2 ;  /* 0x0000000803077824 */ /* 0x040fe400078e0202 */
[----:B------:R-:W-:Y:S02]  /*c050*/  VIADD R3, R3, 0x1 ;  /* 0x0000000103037836 */ /* 0x000fe40000000000 */
[----:B------:R-:W0:Y:S03]  /*c060*/  SYNCS.PHASECHK.TRANS64.TRYWAIT P0, [R7+URZ], R4 ;  /* 0x00000004070075a7 */ /* 0x000e26000800017f */
[----:B------:R-:W-:-:S04]  /*c070*/  ISETP.NE.AND P1, PT, R3, 0x9, PT ;  /* 0x000000090300780c */ /* 0x000fc80003f25270 */
[----:B------:R-:W-:Y:S02]  /*c080*/  SEL R5, RZ, 0x1, P1 ;  /* 0x00000001ff057807 */ /* 0x000fe40000800000 */
[----:B------:R-:W-:Y:S02]  /*c090*/  SEL R3, R3, RZ, P1 ;  /* 0x000000ff03037207 */ /* 0x000fe40000800000 */
[----:B------:R-:W-:-:S03]  /*c0a0*/  LOP3.LUT R6, R0, R5, RZ, 0x3c, !PT ;  /* 0x0000000500067212 */ /* 0x000fc600078e3cff */
[----:B------:R-:W-:Y:S01]  /*c0b0*/  IMAD R8, R3, 0x8, R2 ;  /* 0x0000000803087824 */ /* 0x000fe200078e0202 */
[----:B------:R-:W-:Y:S01]  /*c0c0*/  SHF.L.U32 R5, R6, 0x1f, RZ ;  /* 0x0000001f06057819 */ /* 0x000fe200000006ff */
[----:B0-----:R-:W-:Y:S06]  /*c0d0*/  @!P0 BRA `(.L_x_311) ;  /* 0x0000000400908947 */ /* 0x001fec0003800000 */
.L_x_327:
[----:B------:R-:W1:Y:S01]  /*c0e0*/  SYNCS.PHASECHK.TRANS64.TRYWAIT P0, [R8+URZ], R5 ;  /* 0x00000005080075a7 */ /* 0x000e62000800017f */
[----:B------:R-:W-:-:S05]  /*c0f0*/  VIADD R0, R3, 0x1 ;  /* 0x0000000103007836 */ /* 0x000fca0000000000 */
[----:B------:R-:W-:-:S04]  /*c100*/  ISETP.NE.AND P1, PT, R0, 0x9, PT ;  /* 0x000000090000780c */ /* 0x000fc80003f25270 */
[----:B------:R-:W-:Y:S02]  /*c110*/  SEL R3, RZ, 0x1, P1 ;  /* 0x00000001ff037807 */ /* 0x000fe40000800000 */
[----:B0-----:R-:W-:Y:S02]  /*c120*/  SEL R7, R0, RZ, P1 ;  /* 0x000000ff00077207 */ /* 0x001fe40000800000 */
[----:B------:R-:W-:-:S03]  /*c130*/  LOP3.LUT R6, R6, R3, RZ, 0x3c, !PT ;  /* 0x0000000306067212 */ /* 0x000fc600078e3cff */
[----:B------:R-:W-:Y:S01]  /*c140*/  IMAD R9, R7, 0x8, R2 ;  /* 0x0000000807097824 */ /* 0x000fe200078e0202 */
[----:B------:R-:W-:Y:S01]  /*c150*/  SHF.L.U32 R4, R6, 0x1f, RZ ;  /* 0x0000001f06047819 */ /* 0x000fe200000006ff */
[----:B-1----:R-:W-:Y:S06]  /*c160*/  @!P0 BRA `(.L_x_312) ;  /* 0x0000000400808947 */ /* 0x002fec0003800000 */
.L_x_328:
[----:B------:R-:W1:Y:S01]  /*c170*/  SYNCS.PHASECHK.TRANS64.TRYWAIT P0, [R9+URZ], R4 ;  /* 0x00000004090075a7 */ /* 0x000e62000800017f */
[----:B------:R-:W-:-:S05]  /*c180*/  VIADD R0, R7, 0x1 ;  /* 0x0000000107007836 */ /* 0x000fca0000000000 */
[----:B------:R-:W-:-:S04]  /*c190*/  ISETP.NE.AND P1, PT, R0, 0x9, PT ;  /* 0x000000090000780c */ /* 0x000fc80003f25270 */
[----:B------:R-:W-:Y:S02]  /*c1a0*/  SEL R3, RZ, 0x1, P1 ;  /* 0x00000001ff037807 */ /* 0x000fe40000800000 */
[----:B------:R-:W-:Y:S02]  /*c1b0*/  SEL R7, R0, RZ, P1 ;  /* 0x000000ff00077207 */ /* 0x000fe40000800000 */
[----:B------:R-:W-:-:S03]  /*c1c0*/  LOP3.LUT R6, R6, R3, RZ, 0x3c, !PT ;  /* 0x0000000306067212 */ /* 0x000fc600078e3cff */
[----:B0-----:R-:W-:Y:S01]  /*c1d0*/  IMAD R8, R7, 0x8, R2 ;  /* 0x0000000807087824 */ /* 0x001fe200078e0202 */
[----:B------:R-:W-:Y:S01]  /*c1e0*/  SHF.L.U32 R5, R6, 0x1f, RZ ;  /* 0x0000001f06057819 */ /* 0x000fe200000006ff */
[----:B-1----:R-:W-:Y:S06]  /*c1f0*/  @!P0 BRA `(.L_x_313) ;  /* 0x0000000400708947 */ /* 0x002fec0003800000 */
.L_x_329:
[----:B------:R-:W1:Y:S01]  /*c200*/  SYNCS.PHASECHK.TRANS64.TRYWAIT P0, [R8+URZ], R5 ;  /* 0x00000005080075a7 */ /* 0x000e62000800017f */
[----:B------:R-:W-:-:S04]  /*c210*/  IADD3 R0, R7, 0x1, RZ ;  /* 0x0000000107007810 */ /* 0x000fc80007ffe0ff */
[----:B------:R-:W-:-:S04]  /*c220*/  ISETP.NE.AND P1, PT, R0, 0x9, PT ;  /* 0x000000090000780c */ /* 0x000fc80003f25270 */
[----:B------:R-:W-:Y:S02]  /*c230*/  SEL R3, RZ, 0x1, P1 ;  /* 0x00000001ff037807 */ /* 0x000fe40000800000 */
[----:B------:R-:W-:Y:S02]  /*c240*/  SEL R7, R0, RZ, P1 ;  /* 0x000000ff00077207 */ /* 0x000fe40000800000 */
[----:B------:R-:W-:-:S03]  /*c250*/  LOP3.LUT R6, R6, R3, RZ, 0x3c, !PT ;  /* 0x0000000306067212 */ /* 0x000fc600078e3cff */
[----:B0-----:R-:W-:Y:S01]  /*c260*/  IMAD R9, R7, 0x8, R2 ;  /* 0x0000000807097824 */ /* 0x001fe200078e0202 */
[----:B------:R-:W-:Y:S01]  /*c270*/  SHF.L.U32 R4, R6, 0x1f, RZ ;  /* 0x0000001f06047819 */ /* 0x000fe200000006ff */
[----:B-1----:R-:W-:Y:S06]  /*c280*/  @!P0 BRA `(.L_x_314) ;  /* 0x0000000400608947 */ /* 0x002fec0003800000 */
.L_x_330:
        /* <DEDUP_REMOVED lines=9> */
.L_x_331:
        /* <DEDUP_REMOVED lines=9> */
.L_x_332:
[----:B------:R-:W1:Y:S01]  /*c3b0*/  SYNCS.PHASECHK.TRANS64.TRYWAIT P0, [R9+URZ], R4 ;  /* 0x00000004090075a7 */ /* 0x000e62000800017f */
[----:B------:R-:W-:-:S05]  /*c3c0*/  VIADD R0, R7, 0x1 ;  /* 0x0000000107007836 */ /* 0x000fca0000000000 */
[----:B------:R-:W-:-:S04]  /*c3d0*/  ISETP.NE.AND P1, PT, R0, 0x9, PT ;  /* 0x000000090000780c */ /* 0x000fc80003f25270 */
[----:B------:R-:W-:Y:S02]  /*c3e0*/  SEL R3, RZ, 0x1, P1 ;  /* 0x00000001ff037807 */ /* 0x000fe40000800000 */
[----:B------:R-:W-:Y:S02]  /*c3f0*/  SEL R7, R0, RZ, P1 ;  /* 0x000000ff00077207 */ /* 0x000fe40000800000 */
[----:B------:R-:W-:-:S03]  /*c400*/  LOP3.LUT R11, R6, R3, RZ, 0x3c, !PT ;  /* 0x00000003060b7212 */ /* 0x000fc600078e3cff */
[----:B------:R-:W-:Y:S01]  /*c410*/  IMAD R6, R7, 0x8, R2 ;  /* 0x0000000807067824 */ /* 0x000fe200078e0202 */
[----:B0-----:R-:W-:Y:S01]  /*c420*/  SHF.L.U32 R5, R11, 0x1f, RZ ;  /* 0x0000001f0b057819 */ /* 0x001fe200000006ff */
[----:B-1----:R-:W-:Y:S06]  /*c430*/  @!P0 BRA `(.L_x_317) ;  /* 0x0000000400308947 */ /* 0x002fec0003800000 */
.L_x_333:
[----:B------:R-:W1:Y:S01]  /*c440*/  SYNCS.PHASECHK.TRANS64.TRYWAIT P0, [R6+URZ], R5 ;  /* 0x00000005060075a7 */ /* 0x000e62000800017f */
[----:B------:R-:W-:-:S05]  /*c450*/  VIADD R0, R7, 0x1 ;  /* 0x0000000107007836 */ /* 0x000fca0000000000 */
[----:B------:R-:W-:-:S04]  /*c460*/  ISETP.NE.AND P1, PT, R0, 0x9, PT ;  /* 0x000000090000780c */ /* 0x000fc80003f25270 */
[----:B0-----:R-:W-:Y:S02]  /*c470*/  SEL R4, RZ, 0x1, P1 ;  /* 0x00000001ff047807 */ /* 0x001fe40000800000 */
[----:B------:R-:W-:Y:S02]  /*c480*/  SEL R3, R0, RZ, P1 ;  /* 0x000000ff00037207 */ /* 0x000fe40000800000 */
[----:B------:R-:W-:Y:S01]  /*c490*/  LOP3.LUT R0, R11, R4, RZ, 0x3c, !PT ;  /* 0x000000040b007212 */ /* 0x000fe200078e3cff */
[----:B-1----:R-:W-:Y:S06]  /*c4a0*/  @!P0 BRA `(.L_x_318) ;  /* 0x0000000400288947 */ /* 0x002fec0003800000 */
.L_x_334:
[----:B------:R-:W-:Y:S01]  /*c4b0*/  IMAD R3, R3, 0x8, R2 ;  /* 0x0000000803037824 */ /* 0x000fe200078e0202 */
[----:B------:R-:W-:-:S07]  /*c4c0*/  SHF.L.U32 R0, R0, 0x1f, RZ ;  /* 0x0000001f00007819 */ /* 0x000fce00000006ff */
.L_x_319:
[----:B-1----:R1:W2:Y:S02]  /*c4d0*/  SYNCS.PHASECHK.TRANS64.TRYWAIT P0, [R3+URZ], R0 ;  /* 0x00000000030075a7 */ /* 0x0022a4000800017f */
[----:B--2---:R-:W-:Y:S05]  /*c4e0*/  @!P0 NANOSLEEP.SYNCS 0x989680 ;  /* 0x009896800000895d */ /* 0x004fea0003900000 */
[----:B------:R-:W2:Y:S02]  /*c4f0*/  @!P0 SYNCS.PHASECHK.TRANS64 P0, [R3+URZ], R0 ;  /* 0x00000000030085a7 */ /* 0x000ea4000800007f */
[----:B--2---:R-:W-:Y:S05]  /*c500*/  @!P0 BRA `(.L_x_319) ;  /* 0xfffffffc00f08947 */ /* 0x004fea000383ffff */
.L_x_309:
[----:B------:R-:W-:Y:S05]  /*c510*/  BSYNC B0 ;  /* 0x0000000000007941 */ /* 0x000fea0003800000 */
.L_x_308:
[----:B------:R-:W-:Y:S05]  /*c520*/  EXIT ;  /* 0x000000000000794d */ /* 0x000fea0003800000 */
.L_x_22:
[----:B---3--:R3:W4:Y:S02]  /*c530*/  SYNCS.PHASECHK.TRANS64.TRYWAIT P1, [R3+URZ], R0 ;  /* 0x00000000030075a7 */ /* 0x008724000802017f */
[----:B----4-:R-:W-:Y:S05]  /*c540*/  @!P1 NANOSLEEP.SYNCS 0x989680 ;  /* 0x009896800000995d */ /* 0x010fea0003900000 */
[----:B------:R-:W4:Y:S02]  /*c550*/  @!P1 SYNCS.PHASECHK.TRANS64 P1, [R3+URZ], R0 ;  /* 0x00000000030095a7 */ /* 0x000f24000802007f */
[----:B----4-:R-:W-:Y:S05]  /*c560*/  @!P1 BRA `(.L_x_22) ;  /* 0xfffffffc00f09947 */ /* 0x010fea000383ffff */
[----:B------:R-:W-:Y:S05]  /*c570*/  BRA `(.L_x_21) ;  /* 0xffffff5000007947 */ /* 0x000fea000383ffff */
.L_x_27:
[----:B-1----:R1:W2:Y:S02]  /*c580*/  SYNCS.PHASECHK.TRANS64.TRYWAIT P1, [R5+URZ], R4 ;  /* 0x00000004050075a7 */ /* 0x0022a4000802017f */
[----:B--2---:R-:W-:Y:S05]  /*c590*/  @!P1 NANOSLEEP.SYNCS 0x989680 ;  /* 0x009896800000995d */ /* 0x004fea0003900000 */
[----:B------:R-:W2:Y:S02]  /*c5a0*/  @!P1 SYNCS.PHASECHK.TRANS64 P1, [R5+URZ], R4 ;  /* 0x00000004050095a7 */ /* 0x000ea4000802007f */
[----:B--2---:R-:W-:Y:S05]  /*c5b0*/  @!P1 BRA `(.L_x_27) ;  /* 0xfffffffc00f09947 */ /* 0x004fea000383ffff */
[----:B------:R-:W-:Y:S05]  /*c5c0*/  BRA `(.L_x_26) ;  /* 0xffffff5000e07947 */ /* 0x000fea000383ffff */
.L_x_296:
[----:B------:R-:W-:Y:S01]  /*c5d0*/  BSSY B1, `(.L_x_320) ;  /* 0x0000006000017945 */ /* 0x000fe20003800000 */
[----:B------:R-:W-:-:S07]  /*c5e0*/  IMAD.MOV.U32 R15, RZ, RZ, -0x1 ;  /* 0xffffffffff0f7424 */ /* 0x000fce00078e00ff */
[----:B------:R-:W-:Y:S05]  /*c5f0*/  WARPSYNC.COLLECTIVE R15, `(.L_x_321) ;  /* 0x000000000f0c7348 */ /* 0x000fea0003c00000 */
[----:B------:R-:W-:Y:S02]  /*c600*/  ELECT P6, UR62, PT ;  /* 0x00000000003e782f */ /* 0x000fe400038c0000 */
[----:B------:R-:W-:Y:S01]  /*c610*/  MOV R14, UR62 ;  /* 0x0000003e000e7c02 */ /* 0x000fe20008000f00 */
[----:B------:R-:W-:Y:S10]  /*c620*/  ENDCOLLECTIVE ;  /* 0x000000000000791b */ /* 0x000ff40003800000 */
.L_x_321:
[----:B------:R-:W-:Y:S05]  /*c630*/  BSYNC B1 ;  /* 0x0000000000017941 */ /* 0x000fea0003800000 */
.L_x_320:
[----:B------:R-:W-:Y:S05]  /*c640*/  BRA `(.L_x_322) ;  /* 0xffffffec008c7947 */ /* 0x000fea000383ffff */
.L_x_299:
[----:B-1----:R1:W2:Y:S02]  /*c650*/  SYNCS.PHASECHK.TRANS64.TRYWAIT P0, [R22+URZ+0x48], R13 ;  /* 0x0000480d160075a7 */ /* 0x0022a4000800017f */
[----:B--2---:R-:W-:Y:S05]  /*c660*/  @!P0 NANOSLEEP.SYNCS 0x989680 ;  /* 0x009896800000895d */ /* 0x004fea0003900000 */
[----:B------:R-:W2:Y:S02]  /*c670*/  @!P0 SYNCS.PHASECHK.TRANS64 P0, [R22+URZ+0x48], R13 ;  /* 0x0000480d160085a7 */ /* 0x000ea4000800007f */
[----:B--2---:R-:W-:Y:S05]  /*c680*/  @!P0 BRA `(.L_x_299) ;  /* 0xfffffffc00f08947 */ /* 0x004fea000383ffff */
[----:B------:R-:W-:Y:S05]  /*c690*/  BRA `(.L_x_323) ;  /* 0xffffffec00cc7947 */ /* 0x000fea000383ffff */
.L_x_307:
[----:B------:R-:W-:Y:S01]  /*c6a0*/  BSSY B0, `(.L_x_324) ;  /* 0x0000006000007945 */ /* 0x000fe20003800000 */
[----:B------:R-:W-:-:S07]  /*c6b0*/  IMAD.MOV.U32 R15, RZ, RZ, -0x1 ;  /* 0xffffffffff0f7424 */ /* 0x000fce00078e00ff */
[----:B------:R-:W-:Y:S05]  /*c6c0*/  WARPSYNC.COLLECTIVE R15, `(.L_x_325) ;  /* 0x000000000f0c7348 */ /* 0x000fea0003c00000 */
[----:B------:R-:W-:Y:S02]  /*c6d0*/  ELECT P6, UR62, PT ;  /* 0x00000000003e782f */ /* 0x000fe400038c0000 */
[----:B------:R-:W-:Y:S01]  /*c6e0*/  MOV R14, UR62 ;  /* 0x0000003e000e7c02 */ /* 0x000fe20008000f00 */
[----:B------:R-:W-:Y:S10]  /*c6f0*/  ENDCOLLECTIVE ;  /* 0x000000000000791b */ /* 0x000ff40003800000 */
.L_x_325:
[----:B------:R-:W-:Y:S05]  /*c700*/  BSYNC B0 ;  /* 0x0000000000007941 */ /* 0x000fea0003800000 */
.L_x_324:
[----:B------:R-:W-:Y:S05]  /*c710*/  BRA `(.L_x_326) ;  /* 0xfffffff8001c7947 */ /* 0x000fea000383ffff */
.L_x_311:
[----:B0-----:R0:W1:Y:S02]  /*c720*/  SYNCS.PHASECHK.TRANS64.TRYWAIT P0, [R7+URZ], R4 ;  /* 0x00000004070075a7 */ /* 0x001064000800017f */
[----:B-1----:R-:W-:Y:S05]  /*c730*/  @!P0 NANOSLEEP.SYNCS 0x989680 ;  /* 0x009896800000895d */ /* 0x002fea0003900000 */
[----:B------:R-:W1:Y:S02]  /*c740*/  @!P0 SYNCS.PHASECHK.TRANS64 P0, [R7+URZ], R4 ;  /* 0x00000004070085a7 */ /* 0x000e64000800007f */
[----:B-1----:R-:W-:Y:S05]  /*c750*/  @!P0 BRA `(.L_x_311) ;  /* 0xfffffffc00f08947 */ /* 0x002fea000383ffff */
[----:B------:R-:W-:Y:S05]  /*c760*/  BRA `(.L_x_327) ;  /* 0xfffffff8005c7947 */ /* 0x000fea000383ffff */
.L_x_312:
[----:B0-----:R0:W1:Y:S02]  /*c770*/  SYNCS.PHASECHK.TRANS64.TRYWAIT P0, [R8+URZ], R5 ;  /* 0x00000005080075a7 */ /* 0x001064000800017f */
[----:B-1----:R-:W-:Y:S05]  /*c780*/  @!P0 NANOSLEEP.SYNCS 0x989680 ;  /* 0x009896800000895d */ /* 0x002fea0003900000 */
[----:B------:R-:W1:Y:S02]  /*c790*/  @!P0 SYNCS.PHASECHK.TRANS64 P0, [R8+URZ], R5 ;  /* 0x00000005080085a7 */ /* 0x000e64000800007f */
[----:B-1----:R-:W-:Y:S05]  /*c7a0*/  @!P0 BRA `(.L_x_312) ;  /* 0xfffffffc00f08947 */ /* 0x002fea000383ffff */
[----:B------:R-:W-:Y:S05]  /*c7b0*/  BRA `(.L_x_328) ;  /* 0xfffffff8006c7947 */ /* 0x000fea000383ffff */
.L_x_313:
[----:B0-----:R0:W1:Y:S02]  /*c7c0*/  SYNCS.PHASECHK.TRANS64.TRYWAIT P0, [R9+URZ], R4 ;  /* 0x00000004090075a7 */ /* 0x001064000800017f */
[----:B-1----:R-:W-:Y:S05]  /*c7d0*/  @!P0 NANOSLEEP.SYNCS 0x989680 ;  /* 0x009896800000895d */ /* 0x002fea0003900000 */
[----:B------:R-:W1:Y:S02]  /*c7e0*/  @!P0 SYNCS.PHASECHK.TRANS64 P0, [R9+URZ], R4 ;  /* 0x00000004090085a7 */ /* 0x000e64000800007f */
[----:B-1----:R-:W-:Y:S05]  /*c7f0*/  @!P0 BRA `(.L_x_313) ;  /* 0xfffffffc00f08947 */ /* 0x002fea000383ffff */
[----:B------:R-:W-:Y:S05]  /*c800*/  BRA `(.L_x_329) ;  /* 0xfffffff8007c7947 */ /* 0x000fea000383ffff */
.L_x_314:
[----:B0-----:R0:W1:Y:S02]  /*c810*/  SYNCS.PHASECHK.TRANS64.TRYWAIT P0, [R8+URZ], R5 ;  /* 0x00000005080075a7 */ /* 0x001064000800017f */
[----:B-1----:R-:W-:Y:S05]  /*c820*/  @!P0 NANOSLEEP.SYNCS 0x989680 ;  /* 0x009896800000895d */ /* 0x002fea0003900000 */
[----:B------:R-:W1:Y:S02]  /*c830*/  @!P0 SYNCS.PHASECHK.TRANS64 P0, [R8+URZ], R5 ;  /* 0x00000005080085a7 */ /* 0x000e64000800007f */
[----:B-1----:R-:W-:Y:S05]  /*c840*/  @!P0 BRA `(.L_x_314) ;  /* 0xfffffffc00f08947 */ /* 0x002fea000383ffff */
[----:B------:R-:W-:Y:S05]  /*c850*/  BRA `(.L_x_330) ;  /* 0xfffffff8008c7947 */ /* 0x000fea000383ffff */
.L_x_315:
[----:B0-----:R0:W1:Y:S02]  /*c860*/  SYNCS.PHASECHK.TRANS64.TRYWAIT P0, [R9+URZ], R4 ;  /* 0x00000004090075a7 */ /* 0x001064000800017f */
[----:B-1----:R-:W-:Y:S05]  /*c870*/  @!P0 NANOSLEEP.SYNCS 0x989680 ;  /* 0x009896800000895d */ /* 0x002fea0003900000 */
[----:B------:R-:W1:Y:S02]  /*c880*/  @!P0 SYNCS.PHASECHK.TRANS64 P0, [R9+URZ], R4 ;  /* 0x00000004090085a7 */ /* 0x000e64000800007f */
[----:B-1----:R-:W-:Y:S05]  /*c890*/  @!P0 BRA `(.L_x_315) ;  /* 0xfffffffc00f08947 */ /* 0x002fea000383ffff */
[----:B------:R-:W-:Y:S05]  /*c8a0*/  BRA `(.L_x_331) ;  /* 0xfffffff8009c7947 */ /* 0x000fea000383ffff */
.L_x_316:
[----:B0-----:R0:W1:Y:S02]  /*c8b0*/  SYNCS.PHASECHK.TRANS64.TRYWAIT P0, [R8+URZ], R5 ;  /* 0x00000005080075a7 */ /* 0x001064000800017f */
[----:B-1----:R-:W-:Y:S05]  /*c8c0*/  @!P0 NANOSLEEP.SYNCS 0x989680 ;  /* 0x009896800000895d */ /* 0x002fea0003900000 */
[----:B------:R-:W1:Y:S02]  /*c8d0*/  @!P0 SYNCS.PHASECHK.TRANS64 P0, [R8+URZ], R5 ;  /* 0x00000005080085a7 */ /* 0x000e64000800007f */
[----:B-1----:R-:W-:Y:S05]  /*c8e0*/  @!P0 BRA `(.L_x_316) ;  /* 0xfffffffc00f08947 */ /* 0x002fea000383ffff */
[----:B------:R-:W-:Y:S05]  /*c8f0*/  BRA `(.L_x_332) ;  /* 0xfffffff800ac7947 */ /* 0x000fea000383ffff */
.L_x_317:
[----:B0-----:R0:W1:Y:S02]  /*c900*/  SYNCS.PHASECHK.TRANS64.TRYWAIT P0, [R9+URZ], R4 ;  /* 0x00000004090075a7 */ /* 0x001064000800017f */
[----:B-1----:R-:W-:Y:S05]  /*c910*/  @!P0 NANOSLEEP.SYNCS 0x989680 ;  /* 0x009896800000895d */ /* 0x002fea0003900000 */
[----:B------:R-:W1:Y:S02]  /*c920*/  @!P0 SYNCS.PHASECHK.TRANS64 P0, [R9+URZ], R4 ;  /* 0x00000004090085a7 */ /* 0x000e64000800007f */
[----:B-1----:R-:W-:Y:S05]  /*c930*/  @!P0 BRA `(.L_x_317) ;  /* 0xfffffffc00f08947 */ /* 0x002fea000383ffff */
[----:B------:R-:W-:Y:S05]  /*c940*/  BRA `(.L_x_333) ;  /* 0xfffffff800bc7947 */ /* 0x000fea000383ffff */
.L_x_318:
[----:B0-----:R0:W1:Y:S02]  /*c950*/  SYNCS.PHASECHK.TRANS64.TRYWAIT P0, [R6+URZ], R5 ;  /* 0x00000005060075a7 */ /* 0x001064000800017f */
[----:B-1----:R-:W-:Y:S05]  /*c960*/  @!P0 NANOSLEEP.SYNCS 0x989680 ;  /* 0x009896800000895d */ /* 0x002fea0003900000 */
[----:B------:R-:W1:Y:S02]  /*c970*/  @!P0 SYNCS.PHASECHK.TRANS64 P0, [R6+URZ], R5 ;  /* 0x00000005060085a7 */ /* 0x000e64000800007f */
[----:B-1----:R-:W-:Y:S05]  /*c980*/  @!P0 BRA `(.L_x_318) ;  /* 0xfffffffc00f08947 */ /* 0x002fea000383ffff */
[----:B------:R-:W-:Y:S05]  /*c990*/  BRA `(.L_x_334) ;  /* 0xfffffff800c47947 */ /* 0x000fea000383ffff */
.L_x_335:
[----:B------:R-:W-:-:S00]  /*c9a0*/  BRA `(.L_x_335) ;  /* 0xfffffffc00fc7947 */ /* 0x000fc0000383ffff */
[----:B------:R-:W-:-:S00]  /*c9b0*/  NOP ;  /* 0x0000000000007918 */ /* 0x000fc00000000000 */
        /* <DEDUP_REMOVED lines=12> */
.L_x_336:


//--------------------- .nv.global.init           --------------------------
	.section	.nv.global.init,"aw",@progbits
.nv.global.init:
	.type		$str$22,@object
	.size		$str$22,($str$23 - $str$22)
$str$22:
        /*0000*/ 	.byte	0x6b, 0x5f, 0x74, 0x69, 0x6c, 0x65, 0x5f, 0x63, 0x6f, 0x75, 0x6e, 0x74, 0x20, 0x3e, 0x3d, 0x20
        /*0010*/ 	.byte	0x31, 0x00
	.type		$str$23,@object
	.size		$str$23,(__unnamed_1 - $str$23)
$str$23:
        /*0012*/ 	.byte	0x2f, 0x74, 0x6d, 0x70, 0x2f, 0x63, 0x75, 0x74, 0x6c, 0x61, 0x73, 0x73, 0x5f, 0x73, 0x77, 0x65
        /*0022*/ 	.byte	0x65, 0x70, 0x5f, 0x73, 0x72, 0x63, 0x2f, 0x69, 0x6e, 0x63, 0x6c, 0x75, 0x64, 0x65, 0x2f, 0x63
        /*0032*/ 	.byte	0x75, 0x74, 0x6c, 0x61, 0x73, 0x73, 0x2f, 0x67, 0x65, 0x6d, 0x6d, 0x2f, 0x63, 0x6f, 0x6c, 0x6c
        /*0042*/ 	.byte	0x65, 0x63, 0x74, 0x69, 0x76, 0x65, 0x2f, 0x73, 0x6d, 0x39, 0x30, 0x5f, 0x6d, 0x6d, 0x61, 0x5f
        /*0052*/ 	.byte	0x74, 0x6d, 0x61, 0x5f, 0x67, 0x6d, 0x6d, 0x61, 0x5f, 0x73, 0x73, 0x5f, 0x77, 0x61, 0x72, 0x70
        /*0062*/ 	.byte	0x73, 0x70, 0x65, 0x63, 0x69, 0x61, 0x6c, 0x69, 0x7a, 0x65, 0x64, 0x2e, 0x68, 0x70, 0x70, 0x00
	.type		__unnamed_1,@object
	.size		__unnamed_1,(.L_0 - __unnamed_1)
__unnamed_1:
        /*0072*/ 	.byte	0x76, 0x6f, 0x69, 0x64, 0x20, 0x63, 0x75, 0x74, 0x6c, 0x61, 0x73, 0x73, 0x3a, 0x3a, 0x67, 0x65
        /* <DEDUP_REMOVED lines=181> */
        /*0bd2*/ 	.byte	0x00
.L_0:


//--------------------- .nv.shared._ZN7cutlass13device_kernelINS_4gemm6kernel13GemmUniversalIN4cute5tupleIJiiiiEEENS1_10collective13CollectiveMmaINS1_34MainloopSm90TmaGmmaWarpSpecializedILi9ENS5_IJNS4_1CILi1EEENSA_ILi8EEESB_EEENS1_35KernelTmaWarpSpecializedCooperativeEEENS5_IJNSA_ILi256EEENSA_ILi128EEENSA_ILi32EEEEEENS_10bfloat16_tENS5_IJlSB_lEEESK_SL_NS4_8TiledMMAINS4_8MMA_AtomIJNS4_4SM904GMMA28MMA_64x128x16_F32BF16BF16_SSILNSP_5MajorE0ELSR_0ELNSP_7ScaleInE1ELSS_1EEEEEENS4_6LayoutINS5_IJNSA_ILi2EEESB_SB_EEENS5_IJSB_NSA_ILi0EEESY_EEEEENS5_IJNS4_10UnderscoreES11_S11_EEEEENS4_23SM90_TMA_LOAD_MULTICASTENS4_14ComposedLayoutINS4_7SwizzleILi2ELi4ELi3EEENS4_18smem_ptr_flag_bitsILi16EEENSV_INS5_IJSC_SI_EEENS5_IJSI_SB_EEEEEEEvNS4_8identityENS4_13SM90_TMA_LOADES1D_vS1E_EENS_8epilogue10collective6detail29Sm90TmaWarpSpecializedAdapterINS1I_15DefaultEpilogueISK_SL_SL_NS1H_6thread17LinearCombinationISK_Li1EffLNS1M_9ScaleType4KindE0ELNS_15FloatRoundStyleE2ESK_EENS1_15EpilogueDefaultEEEEEvvEEEEvNT_6ParamsE --------------------------
	.section	.nv.shared._ZN7cutlass13device_kernelINS_4gemm6kernel13GemmUniversalIN4cute5tupleIJiiiiEEENS1_10collective13CollectiveMmaINS1_34MainloopSm90TmaGmmaWarpSpecializedILi9ENS5_IJNS4_1CILi1EEENSA_ILi8EEESB_EEENS1_35KernelTmaWarpSpecializedCooperativeEEENS5_IJNSA_ILi256EEENSA_ILi128EEENSA_ILi32EEEEEENS_10bfloat16_tENS5_IJlSB_lEEESK_SL_NS4_8TiledMMAINS4_8MMA_AtomIJNS4_4SM904GMMA28MMA_64x128x16_F32BF16BF16_SSILNSP_5MajorE0ELSR_0ELNSP_7ScaleInE1ELSS_1EEEEEENS4_6LayoutINS5_IJNSA_ILi2EEESB_SB_EEENS5_IJSB_NSA_ILi0EEESY_EEEEENS5_IJNS4_10UnderscoreES11_S11_EEEEENS4_23SM90_TMA_LOAD_MULTICASTENS4_14ComposedLayoutINS4_7SwizzleILi2ELi4ELi3EEENS4_18smem_ptr_flag_bitsILi16EEENSV_INS5_IJSC_SI_EEENS5_IJSI_SB_EEEEEEEvNS4_8identityENS4_13SM90_TMA_LOADES1D_vS1E_EENS_8epilogue10collective6detail29Sm90TmaWarpSpecializedAdapterINS1I_15DefaultEpilogueISK_SL_SL_NS1H_6thread17LinearCombinationISK_Li1EffLNS1M_9ScaleType4KindE0ELNS_15FloatRoundStyleE2ESK_EENS1_15EpilogueDefaultEEEEEvvEEEEvNT_6ParamsE,"aw",@nobits
	.sectionflags	@""
	.align	16
	.zero		1024


//--------------------- .nv.shared.reserved.0     --------------------------
	.section	.nv.shared.reserved.0,"aw",@nobits
	.weak		__nv_reservedSMEM_offset_0_alias
	.size		__nv_reservedSMEM_offset_0_alias, 0, 0
	.other		__nv_reservedSMEM_offset_0_alias,@"STO_CUDA_RESERVED_SHARED STV_DEFAULT"
__nv_reservedSMEM_offset_0_alias:
	.zero		0


//--------------------- .nv.global                --------------------------
	.section	.nv.global,"aw",@nobits
.nv.global:
	.type		_ZN40_INTERNAL_8fff2643_4_k_cu_2d1b2fdc_251004cute1_E,@object
	.size		_ZN40_INTERNAL_8fff2643_4_k_cu_2d1b2fdc_251004cute1_E,(_ZN40_INTERNAL_8fff2643_4_k_cu_2d1b2fdc_251004cuda3std3__45__cpo6cbeginE - _ZN40_INTERNAL_8fff2643_4_k_cu_2d1b2fdc_251004cute1_E)
_ZN40_INTERNAL_8fff2643_4_k_cu_2d1b2fdc_251004cute1_E:
	.zero		1
	.type		_ZN40_INTERNAL_8fff2643_4_k_cu_2d1b2fdc_251004cuda3std3__45__cpo6cbeginE,@object
	.size		_ZN40_INTERNAL_8fff2643_4_k_cu_2d1b2fdc_251004cuda3std3__45__cpo6cbeginE,(_ZN40_INTERNAL_8fff2643_4_k_cu_2d1b2fdc_251004cuda3std3__48in_placeE - _ZN40_INTERNAL_8fff2643_4_k_cu_2d1b2fdc_251004cuda3std3__45__cpo6cbeginE)
_ZN40_INTERNAL_8fff2643_4_k_cu_2d1b2fdc_251004cuda3std3__45__cpo6cbeginE:
	.zero		1
	.type		_ZN40_INTERNAL_8fff2643_4_k_cu_2d1b2fdc_251004cuda3std3__48in_placeE,@object
	.size		_ZN40_INTERNAL_8fff2643_4_k_cu_2d1b2fdc_251004cuda3std3__48in_placeE,(_ZN40_INTERNAL_8fff2643_4_k_cu_2d1b2fdc_251004cuda3std6ranges3__45__cpo9iter_moveE - _ZN40_INTERNAL_8fff2643_4_k_cu_2d1b2fdc_251004cuda3std3__48in_placeE)
_ZN40_INTERNAL_8fff2643_4_k_cu_2d1b2fdc_251004cuda3std3__48in_placeE:
	.zero		1
	.type		_ZN40_INTERNAL_8fff2643_4_k_cu_2d1b2fdc_251004cuda3std6ranges3__45__cpo9iter_moveE,@object
	.size		_ZN40_INTERNAL_8fff2643_4_k_cu_2d1b2fdc_251004cuda3std6ranges3__45__cpo9iter_moveE,(_ZN40_INTERNAL_8fff2643_4_k_cu_2d1b2fdc_251004cuda3std3__45__cpo5beginE - _ZN40_INTERNAL_8fff2643_4_k_cu_2d1b2fdc_251004cuda3std6ranges3__45__cpo9iter_moveE)
_ZN40_INTERNAL_8fff2643_4_k_cu_2d1b2fdc_251004cuda3std6ranges3__45__cpo9iter_moveE:
	.zero		1
	.type		_ZN40_INTERNAL_8fff2643_4_k_cu_2d1b2fdc_251004cuda3std3__45__cpo5beginE,@object
	.size		_ZN40_INTERNAL_8fff2643_4_k_cu_2d1b2fdc_251004cuda3std3__45__cpo5beginE,(_ZN40_INTERNAL_8fff2643_4_k_cu_2d1b2fdc_251004cuda3std3__442_GLOBAL__N__8fff2643_4_k_cu_2d1b2fdc_251006ignoreE - _ZN40_INTERNAL_8fff2643_4_k_cu_2d1b2fdc_251004cuda3std3__45__cpo5beginE)
_ZN40_INTERNAL_8fff2643_4_k_cu_2d1b2fdc_251004cuda3std3__45__cpo5beginE:
	.zero		1
	.type		_ZN40_INTERNAL_8fff2643_4_k_cu_2d1b2fdc_251004cuda3std3__442_GLOBAL__N__8fff2643_4_k_cu_2d1b2fdc_251006ignoreE,@object
	.size		_ZN40_INTERNAL_8fff2643_4_k_cu_2d1b2fdc_251004cuda3std3__442_GLOBAL__N__8fff2643_4_k_cu_2d1b2fdc_251006ignoreE,(_ZN40_INTERNAL_8fff2643_4_k_cu_2d1b2fdc_251004cute7productE - _ZN40_INTERNAL_8fff2643_4_k_cu_2d1b2fdc_251004cuda3std3__442_GLOBAL__N__8fff2643_4_k_cu_2d1b2fdc_251006ignoreE)
_ZN40_INTERNAL_8fff2643_4_k_cu_2d1b2fdc_251004cuda3std3__442_GLOBAL__N__8fff2643_4_k_cu_2d1b2fdc_251006ignoreE:
	.zero		1
	.type		_ZN40_INTERNAL_8fff2643_4_k_cu_2d1b2fdc_251004cute7productE,@object
	.size		_ZN40_INTERNAL_8fff2643_4_k_cu_2d1b2fdc_251004cute7productE,(_ZN40_INTERNAL_8fff2643_4_k_cu_2d1b2fdc_251004cuda3std3__45__cpo3endE - _ZN40_INTERNAL_8fff2643_4_k_cu_2d1b2fdc_251004cute7productE)
_ZN40_INTERNAL_8fff2643_4_k_cu_2d1b2fdc_251004cute7productE:
	.zero		1
	.type		_ZN40_INTERNAL_8fff2643_4_k_cu_2d1b2fdc_251004cuda3std3__45__cpo3endE,@object
	.size		_ZN40_INTERNAL_8fff2643_4_k_cu_2d1b2fdc_251004cuda3std3__45__cpo3endE,(_ZN40_INTERNAL_8fff2643_4_k_cu_2d1b2fdc_251004cuda3std3__419piecewise_constructE - _ZN40_INTERNAL_8fff2643_4_k_cu_2d1b2fdc_251004cuda3std3__45__cpo3endE)
_ZN40_INTERNAL_8fff2643_4_k_cu_2d1b2fdc_251004cuda3std3__45__cpo3endE:
	.zero		1
	.type		_ZN40_INTERNAL_8fff2643_4_k_cu_2d1b2fdc_251004cuda3std3__419piecewise_constructE,@object
	.size		_ZN40_INTERNAL_8fff2643_4_k_cu_2d1b2fdc_251004cuda3std3__419piecewise_constructE,(_ZN40_INTERNAL_8fff2643_4_k_cu_2d1b2fdc_251004cuda3std3__45__cpo4cendE - _ZN40_INTERNAL_8fff2643_4_k_cu_2d1b2fdc_251004cuda3std3__419piecewise_constructE)
_ZN40_INTERNAL_8fff2643_4_k_cu_2d1b2fdc_251004cuda3std3__419piecewise_constructE:
	.zero		1
	.type		_ZN40_INTERNAL_8fff2643_4_k_cu_2d1b2fdc_251004cuda3std3__45__cpo4cendE,@object
	.size		_ZN40_INTERNAL_8fff2643_4_k_cu_2d1b2fdc_251004cuda3std3__45__cpo4cendE,(_ZN40_INTERNAL_8fff2643_4_k_cu_2d1b2fdc_251004cuda3std6ranges3__45__cpo4swapE - _ZN40_INTERNAL_8fff2643_4_k_cu_2d1b2fdc_251004cuda3std3__45__cpo4cendE)
_ZN40_INTERNAL_8fff2643_4_k_cu_2d1b2fdc_251004cuda3std3__45__cpo4cendE:
	.zero		1
	.type		_ZN40_INTERNAL_8fff2643_4_k_cu_2d1b2fdc_251004cuda3std6ranges3__45__cpo4swapE,@object
	.size		_ZN40_INTERNAL_8fff2643_4_k_cu_2d1b2fdc_251004cuda3std6ranges3__45__cpo4swapE,(.L_8 - _ZN40_INTERNAL_8fff2643_4_k_cu_2d1b2fdc_251004cuda3std6ranges3__45__cpo4swapE)
_ZN40_INTERNAL_8fff2643_4_k_cu_2d1b2fdc_251004cuda3std6ranges3__45__cpo4swapE:
	.zero		1
.L_8:


//--------------------- .nv.constant0._ZN7cutlass13device_kernelINS_4gemm6kernel13GemmUniversalIN4cute5tupleIJiiiiEEENS1_10collective13CollectiveMmaINS1_34MainloopSm90TmaGmmaWarpSpecializedILi9ENS5_IJNS4_1CILi1EEENSA_ILi8EEESB_EEENS1_35KernelTmaWarpSpecializedCooperativeEEENS5_IJNSA_ILi256EEENSA_ILi128EEENSA_ILi32EEEEEENS_10bfloat16_tENS5_IJlSB_lEEESK_SL_NS4_8TiledMMAINS4_8MMA_AtomIJNS4_4SM904GMMA28MMA_64x128x16_F32BF16BF16_SSILNSP_5MajorE0ELSR_0ELNSP_7ScaleInE1ELSS_1EEEEEENS4_6LayoutINS5_IJNSA_ILi2EEESB_SB_EEENS5_IJSB_NSA_ILi0EEESY_EEEEENS5_IJNS4_10UnderscoreES11_S11_EEEEENS4_23SM90_TMA_LOAD_MULTICASTENS4_14ComposedLayoutINS4_7SwizzleILi2ELi4ELi3EEENS4_18smem_ptr_flag_bitsILi16EEENSV_INS5_IJSC_SI_EEENS5_IJSI_SB_EEEEEEEvNS4_8identityENS4_13SM90_TMA_LOADES1D_vS1E_EENS_8epilogue10collective6detail29Sm90TmaWarpSpecializedAdapterINS1I_15DefaultEpilogueISK_SL_SL_NS1H_6thread17LinearCombinationISK_Li1EffLNS1M_9ScaleType4KindE0ELNS_15FloatRoundStyleE2ESK_EENS1_15EpilogueDefaultEEEEEvvEEEEvNT_6ParamsE --------------------------
	.section	.nv.constant0._ZN7cutlass13device_kernelINS_4gemm6kernel13GemmUniversalIN4cute5tupleIJiiiiEEENS1_10collective13CollectiveMmaINS1_34MainloopSm90TmaGmmaWarpSpecializedILi9ENS5_IJNS4_1CILi1EEENSA_ILi8EEESB_EEENS1_35KernelTmaWarpSpecializedCooperativeEEENS5_IJNSA_ILi256EEENSA_ILi128EEENSA_ILi32EEEEEENS_10bfloat16_tENS5_IJlSB_lEEESK_SL_NS4_8TiledMMAINS4_8MMA_AtomIJNS4_4SM904GMMA28MMA_64x128x16_F32BF16BF16_SSILNSP_5MajorE0ELSR_0ELNSP_7ScaleInE1ELSS_1EEEEEENS4_6LayoutINS5_IJNSA_ILi2EEESB_SB_EEENS5_IJSB_NSA_ILi0EEESY_EEEEENS5_IJNS4_10UnderscoreES11_S11_EEEEENS4_23SM90_TMA_LOAD_MULTICASTENS4_14ComposedLayoutINS4_7SwizzleILi2ELi4ELi3EEENS4_18smem_ptr_flag_bitsILi16EEENSV_INS5_IJSC_SI_EEENS5_IJSI_SB_EEEEEEEvNS4_8identityENS4_13SM90_TMA_LOADES1D_vS1E_EENS_8epilogue10collective6detail29Sm90TmaWarpSpecializedAdapterINS1I_15DefaultEpilogueISK_SL_SL_NS1H_6thread17LinearCombinationISK_Li1EffLNS1M_9ScaleType4KindE0ELNS_15FloatRoundStyleE2ESK_EENS1_15EpilogueDefaultEEEEEvvEEEEvNT_6ParamsE,"a",@progbits
	.sectionflags	@""
	.align	4
.nv.constant0._ZN7cutlass13device_kernelINS_4gemm6kernel13GemmUniversalIN4cute5tupleIJiiiiEEENS1_10collective13CollectiveMmaINS1_34MainloopSm90TmaGmmaWarpSpecializedILi9ENS5_IJNS4_1CILi1EEENSA_ILi8EEESB_EEENS1_35KernelTmaWarpSpecializedCooperativeEEENS5_IJNSA_ILi256EEENSA_ILi128EEENSA_ILi32EEEEEENS_10bfloat16_tENS5_IJlSB_lEEESK_SL_NS4_8TiledMMAINS4_8MMA_AtomIJNS4_4SM904GMMA28MMA_64x128x16_F32BF16BF16_SSILNSP_5MajorE0ELSR_0ELNSP_7ScaleInE1ELSS_1EEEEEENS4_6LayoutINS5_IJNSA_ILi2EEESB_SB_EEENS5_IJSB_NSA_ILi0EEESY_EEEEENS5_IJNS4_10UnderscoreES11_S11_EEEEENS4_23SM90_TMA_LOAD_MULTICASTENS4_14ComposedLayoutINS4_7SwizzleILi2ELi4ELi3EEENS4_18smem_ptr_flag_bitsILi16EEENSV_INS5_IJSC_SI_EEENS5_IJSI_SB_EEEEEEEvNS4_8identityENS4_13SM90_TMA_LOADES1D_vS1E_EENS_8epilogue10collective6detail29Sm90TmaWarpSpecializedAdapterINS1I_15DefaultEpilogueISK_SL_SL_NS1H_6thread17LinearCombinationISK_Li1EffLNS1M_9ScaleType4KindE0ELNS_15FloatRoundStyleE2ESK_EENS1_15EpilogueDefaultEEEEEvvEEEEvNT_6ParamsE:
	.zero		1664


//--------------------- SYMBOLS --------------------------

	.type		.nv.reservedSmem.offset0,@object
	.size		.nv.reservedSmem.offset0,0x4
	.type		__assertfail,@function
